	.target	sm_100a

	.elftype	@"ET_EXEC"


//--------------------- .note.nv.tkinfo           --------------------------
	.section	.note.nv.tkinfo,"",@"SHT_NOTE"
	.sectionflags	@"SHF_NOTE_NV_TKINFO"
	.tkinfo
        /*0018*/ 	.word	0x00000002
        /*0030*/ 	.string	""
        /*0030*/ 	.string	"ptxas"
        /*0030*/ 	.string	"Cuda compilation tools, release 13.0, V13.0.88"
        /*0030*/ 	.string	"Build cuda_13.0.r13.0/compiler.36424714_0"
        /*0030*/ 	.string	"-arch sm_100a -m 64 "



//--------------------- .note.nv.cuinfo           --------------------------
	.section	.note.nv.cuinfo,"",@"SHT_NOTE"
	.sectionflags	@"SHF_NOTE_NV_CUINFO"
        /*0018*/ 	.short	0x0002
        /*001a*/ 	.short	0x0064
        /*001c*/ 	.short	0x0082
	.zero		2


//--------------------- .nv.info                  --------------------------
	.section	.nv.info,"",@"SHT_CUDA_INFO"
	.align	4


	//----- nvinfo : EIATTR_REGCOUNT
	.align		4
        /*0000*/ 	.byte	0x04, 0x2f
        /*0002*/ 	.short	(.L_19 - .L_18)
	.align		4
.L_18:
        /*0004*/ 	.word	index@(_ZN7cutlass13device_kernelINS_4gemm6kernel13GemmUniversalIN4cute5tupleIJiiiiEEENS1_10collective13CollectiveMmaINS1_35MainloopSm100TmaUmmaWarpSpecializedILi20ELi2ELi4ENS5_IJNS4_1CILi4EEESB_NSA_ILi1EEEEEEEENS5_IJNSA_ILi256EEENSA_ILi64EEESG_EEENS_12float_e4m3_tENS5_IJlSC_lEEESI_SJ_NS4_8TiledMMAINS4_8MMA_AtomIJNS4_10MMA_TraitsINS4_25SM100_MMA_F8F6F4_2x1SM_SSEJSI_SI_fSF_SG_NS4_17integral_constantINS4_4UMMA5MajorELSQ_0EEESR_NSO_INSP_7ScaleInELSS_0EEEST_EEEEEENS4_6LayoutINS5_IJSC_SC_SC_EEENS5_IJNSA_ILi0EEESY_SY_EEEEENS5_IJNS4_10UnderscoreES11_S11_EEEEENS4_28SM100_TMA_2SM_LOAD_MULTICASTENS4_14ComposedLayoutINS4_7SwizzleILi2ELi4ELi3EEENS4_18smem_ptr_flag_bitsILi8EEENSW_INS5_IJNSA_ILi8EEESG_EEENS5_IJSG_SC_EEEEEEEvNS4_8identityES14_S1E_vS1F_EENS_8epilogue10collective18CollectiveEpilogueINS1H_23Sm100TmaWarpSpecializedILi1ELi1ELi64ELb0ELb0EEEJNS5_IJNSA_ILi128EEESG_SG_EEENS5_IJNSW_IS1M_SC_EENSW_ISG_SC_EEEEESI_SJ_SI_SJ_NS1H_6fusion15FusionCallbacksIS1L_NS1R_17LinearCombinationISI_fSI_fLNS_15FloatRoundStyleE2EEES1N_S1Q_JEEENS4_5SM1004TMEM4LOAD26SM100_TMEM_LOAD_32dp32b64xENS4_13SM90_TMA_LOADES1E_NS4_39AutoVectorizingCopyWithAssumedAlignmentILi128EEENS4_14SM90_TMA_STOREES1E_S23_S23_EEEvvEEEEvNT_6ParamsE)
        /*0008*/ 	.word	0x0000009a


	//----- nvinfo : EIATTR_FRAME_SIZE
	.align		4
.L_19:
        /*000c*/ 	.byte	0x04, 0x11
        /*000e*/ 	.short	(.L_21 - .L_20)
	.align		4
.L_20:
        /*0010*/ 	.word	index@($__internal_2_$__cuda_sm10x_tcgen05_guardrail_trap_unallocated_columns_being_dealloced)
        /*0014*/ 	.word	0x00000000


	//----- nvinfo : EIATTR_FRAME_SIZE
	.align		4
.L_21:
        /*0018*/ 	.byte	0x04, 0x11
        /*001a*/ 	.short	(.L_23 - .L_22)
	.align		4
.L_22:
        /*001c*/ 	.word	index@($__internal_1_$__cuda_sm10x_tcgen05_guardrail_trap_phase_invalid_during_alloc)
        /*0020*/ 	.word	0x00000000


	//----- nvinfo : EIATTR_FRAME_SIZE
	.align		4
.L_23:
        /*0024*/ 	.byte	0x04, 0x11
        /*0026*/ 	.short	(.L_25 - .L_24)
	.align		4
.L_24:
        /*0028*/ 	.word	index@($__internal_0_$__cuda_sm10x_tcgen05_guardrail_trap_col_being_dealloced_not_returned_by_alloc)
        /*002c*/ 	.word	0x00000000


	//----- nvinfo : EIATTR_FRAME_SIZE
	.align		4
.L_25:
        /*0030*/ 	.byte	0x04, 0x11
        /*0032*/ 	.short	(.L_27 - .L_26)
	.align		4
.L_26:
        /*0034*/ 	.word	index@(_ZN7cutlass13device_kernelINS_4gemm6kernel13GemmUniversalIN4cute5tupleIJiiiiEEENS1_10collective13CollectiveMmaINS1_35MainloopSm100TmaUmmaWarpSpecializedILi20ELi2ELi4ENS5_IJNS4_1CILi4EEESB_NSA_ILi1EEEEEEEENS5_IJNSA_ILi256EEENSA_ILi64EEESG_EEENS_12float_e4m3_tENS5_IJlSC_lEEESI_SJ_NS4_8TiledMMAINS4_8MMA_AtomIJNS4_10MMA_TraitsINS4_25SM100_MMA_F8F6F4_2x1SM_SSEJSI_SI_fSF_SG_NS4_17integral_constantINS4_4UMMA5MajorELSQ_0EEESR_NSO_INSP_7ScaleInELSS_0EEEST_EEEEEENS4_6LayoutINS5_IJSC_SC_SC_EEENS5_IJNSA_ILi0EEESY_SY_EEEEENS5_IJNS4_10UnderscoreES11_S11_EEEEENS4_28SM100_TMA_2SM_LOAD_MULTICASTENS4_14ComposedLayoutINS4_7SwizzleILi2ELi4ELi3EEENS4_18smem_ptr_flag_bitsILi8EEENSW_INS5_IJNSA_ILi8EEESG_EEENS5_IJSG_SC_EEEEEEEvNS4_8identityES14_S1E_vS1F_EENS_8epilogue10collective18CollectiveEpilogueINS1H_23Sm100TmaWarpSpecializedILi1ELi1ELi64ELb0ELb0EEEJNS5_IJNSA_ILi128EEESG_SG_EEENS5_IJNSW_IS1M_SC_EENSW_ISG_SC_EEEEESI_SJ_SI_SJ_NS1H_6fusion15FusionCallbacksIS1L_NS1R_17LinearCombinationISI_fSI_fLNS_15FloatRoundStyleE2EEES1N_S1Q_JEEENS4_5SM1004TMEM4LOAD26SM100_TMEM_LOAD_32dp32b64xENS4_13SM90_TMA_LOADES1E_NS4_39AutoVectorizingCopyWithAssumedAlignmentILi128EEENS4_14SM90_TMA_STOREES1E_S23_S23_EEEvvEEEEvNT_6ParamsE)
        /*0038*/ 	.word	0x00000000


	//----- nvinfo : EIATTR_MIN_STACK_SIZE
	.align		4
.L_27:
        /*003c*/ 	.byte	0x04, 0x12
        /*003e*/ 	.short	(.L_29 - .L_28)
	.align		4
.L_28:
        /*0040*/ 	.word	index@(_ZN7cutlass13device_kernelINS_4gemm6kernel13GemmUniversalIN4cute5tupleIJiiiiEEENS1_10collective13CollectiveMmaINS1_35MainloopSm100TmaUmmaWarpSpecializedILi20ELi2ELi4ENS5_IJNS4_1CILi4EEESB_NSA_ILi1EEEEEEEENS5_IJNSA_ILi256EEENSA_ILi64EEESG_EEENS_12float_e4m3_tENS5_IJlSC_lEEESI_SJ_NS4_8TiledMMAINS4_8MMA_AtomIJNS4_10MMA_TraitsINS4_25SM100_MMA_F8F6F4_2x1SM_SSEJSI_SI_fSF_SG_NS4_17integral_constantINS4_4UMMA5MajorELSQ_0EEESR_NSO_INSP_7ScaleInELSS_0EEEST_EEEEEENS4_6LayoutINS5_IJSC_SC_SC_EEENS5_IJNSA_ILi0EEESY_SY_EEEEENS5_IJNS4_10UnderscoreES11_S11_EEEEENS4_28SM100_TMA_2SM_LOAD_MULTICASTENS4_14ComposedLayoutINS4_7SwizzleILi2ELi4ELi3EEENS4_18smem_ptr_flag_bitsILi8EEENSW_INS5_IJNSA_ILi8EEESG_EEENS5_IJSG_SC_EEEEEEEvNS4_8identityES14_S1E_vS1F_EENS_8epilogue10collective18CollectiveEpilogueINS1H_23Sm100TmaWarpSpecializedILi1ELi1ELi64ELb0ELb0EEEJNS5_IJNSA_ILi128EEESG_SG_EEENS5_IJNSW_IS1M_SC_EENSW_ISG_SC_EEEEESI_SJ_SI_SJ_NS1H_6fusion15FusionCallbacksIS1L_NS1R_17LinearCombinationISI_fSI_fLNS_15FloatRoundStyleE2EEES1N_S1Q_JEEENS4_5SM1004TMEM4LOAD26SM100_TMEM_LOAD_32dp32b64xENS4_13SM90_TMA_LOADES1E_NS4_39AutoVectorizingCopyWithAssumedAlignmentILi128EEENS4_14SM90_TMA_STOREES1E_S23_S23_EEEvvEEEEvNT_6ParamsE)
        /*0044*/ 	.word	0x00000000
.L_29:


//--------------------- .nv.compat                --------------------------
	.section	.nv.compat,"",@"SHT_CUDA_COMPAT_INFO"
	.align	4
        /*0000*/ 	.byte	0x02, 0x09, 0x01, 0x00, 0x02, 0x02, 0x02, 0x00, 0x02, 0x05, 0x05, 0x00, 0x03, 0x07, 0x01, 0x01
        /*0010*/ 	.byte	0x02, 0x03, 0x01, 0x00, 0x02, 0x06, 0x01, 0x00, 0x04, 0x0b, 0x08, 0x00, 0x09, 0x00, 0x00, 0x00
        /*0020*/ 	.byte	0x00, 0x00, 0x00, 0x00


//--------------------- .nv.info._ZN7cutlass13device_kernelINS_4gemm6kernel13GemmUniversalIN4cute5tupleIJiiiiEEENS1_10collective13CollectiveMmaINS1_35MainloopSm100TmaUmmaWarpSpecializedILi20ELi2ELi4ENS5_IJNS4_1CILi4EEESB_NSA_ILi1EEEEEEEENS5_IJNSA_ILi256EEENSA_ILi64EEESG_EEENS_12float_e4m3_tENS5_IJlSC_lEEESI_SJ_NS4_8TiledMMAINS4_8MMA_AtomIJNS4_10MMA_TraitsINS4_25SM100_MMA_F8F6F4_2x1SM_SSEJSI_SI_fSF_SG_NS4_17integral_constantINS4_4UMMA5MajorELSQ_0EEESR_NSO_INSP_7ScaleInELSS_0EEEST_EEEEEENS4_6LayoutINS5_IJSC_SC_SC_EEENS5_IJNSA_ILi0EEESY_SY_EEEEENS5_IJNS4_10UnderscoreES11_S11_EEEEENS4_28SM100_TMA_2SM_LOAD_MULTICASTENS4_14ComposedLayoutINS4_7SwizzleILi2ELi4ELi3EEENS4_18smem_ptr_flag_bitsILi8EEENSW_INS5_IJNSA_ILi8EEESG_EEENS5_IJSG_SC_EEEEEEEvNS4_8identityES14_S1E_vS1F_EENS_8epilogue10collective18CollectiveEpilogueINS1H_23Sm100TmaWarpSpecializedILi1ELi1ELi64ELb0ELb0EEEJNS5_IJNSA_ILi128EEESG_SG_EEENS5_IJNSW_IS1M_SC_EENSW_ISG_SC_EEEEESI_SJ_SI_SJ_NS1H_6fusion15FusionCallbacksIS1L_NS1R_17LinearCombinationISI_fSI_fLNS_15FloatRoundStyleE2EEES1N_S1Q_JEEENS4_5SM1004TMEM4LOAD26SM100_TMEM_LOAD_32dp32b64xENS4_13SM90_TMA_LOADES1E_NS4_39AutoVectorizingCopyWithAssumedAlignmentILi128EEENS4_14SM90_TMA_STOREES1E_S23_S23_EEEvvEEEEvNT_6ParamsE --------------------------
	.section	.nv.info._ZN7cutlass13device_kernelINS_4gemm6kernel13GemmUniversalIN4cute5tupleIJiiiiEEENS1_10collective13CollectiveMmaINS1_35MainloopSm100TmaUmmaWarpSpecializedILi20ELi2ELi4ENS5_IJNS4_1CILi4EEESB_NSA_ILi1EEEEEEEENS5_IJNSA_ILi256EEENSA_ILi64EEESG_EEENS_12float_e4m3_tENS5_IJlSC_lEEESI_SJ_NS4_8TiledMMAINS4_8MMA_AtomIJNS4_10MMA_TraitsINS4_25SM100_MMA_F8F6F4_2x1SM_SSEJSI_SI_fSF_SG_NS4_17integral_constantINS4_4UMMA5MajorELSQ_0EEESR_NSO_INSP_7ScaleInELSS_0EEEST_EEEEEENS4_6LayoutINS5_IJSC_SC_SC_EEENS5_IJNSA_ILi0EEESY_SY_EEEEENS5_IJNS4_10UnderscoreES11_S11_EEEEENS4_28SM100_TMA_2SM_LOAD_MULTICASTENS4_14ComposedLayoutINS4_7SwizzleILi2ELi4ELi3EEENS4_18smem_ptr_flag_bitsILi8EEENSW_INS5_IJNSA_ILi8EEESG_EEENS5_IJSG_SC_EEEEEEEvNS4_8identityES14_S1E_vS1F_EENS_8epilogue10collective18CollectiveEpilogueINS1H_23Sm100TmaWarpSpecializedILi1ELi1ELi64ELb0ELb0EEEJNS5_IJNSA_ILi128EEESG_SG_EEENS5_IJNSW_IS1M_SC_EENSW_ISG_SC_EEEEESI_SJ_SI_SJ_NS1H_6fusion15FusionCallbacksIS1L_NS1R_17LinearCombinationISI_fSI_fLNS_15FloatRoundStyleE2EEES1N_S1Q_JEEENS4_5SM1004TMEM4LOAD26SM100_TMEM_LOAD_32dp32b64xENS4_13SM90_TMA_LOADES1E_NS4_39AutoVectorizingCopyWithAssumedAlignmentILi128EEENS4_14SM90_TMA_STOREES1E_S23_S23_EEEvvEEEEvNT_6ParamsE,"",@"SHT_CUDA_INFO"
	.sectionflags	@""
	.align	4


	//----- nvinfo : EIATTR_CUDA_API_VERSION
	.align		4
        /*0000*/ 	.byte	0x04, 0x37
        /*0002*/ 	.short	(.L_31 - .L_30)
.L_30:
        /*0004*/ 	.word	0x00000082


	//----- nvinfo : EIATTR_KPARAM_INFO
	.align		4
.L_31:
        /*0008*/ 	.byte	0x04, 0x17
        /*000a*/ 	.short	(.L_33 - .L_32)
.L_32:
        /*000c*/ 	.word	0x00000000
        /*0010*/ 	.short	0x0000
        /*0012*/ 	.short	0x0000
        /*0014*/ 	.byte	0x00, 0xf0, 0x01, 0x20


	//----- nvinfo : EIATTR_AT_ENTRY_FRAGMENTS
	.align		4
.L_33:
        /*0018*/ 	.byte	0x04, 0x4f
        /*001a*/ 	.short	(.L_35 - .L_34)


	//   ....[0]....
.L_34:
        /*001c*/ 	.word	0x00000007


	//----- nvinfo : EIATTR_RESERVED_SMEM_USED
	.align		4
.L_35:
        /*0020*/ 	.byte	0x01, 0x41
	.zero		2


	//----- nvinfo : EIATTR_SPARSE_MMA_MASK
	.align		4
        /*0024*/ 	.byte	0x03, 0x50
        /*0026*/ 	.short	0x0000


	//----- nvinfo : EIATTR_TCGEN05_2CTA_USED
	.align		4
        /*0028*/ 	.byte	0x01, 0x52
	.zero		2


	//----- nvinfo : EIATTR_MAXREG_COUNT
	.align		4
        /*002c*/ 	.byte	0x03, 0x1b
        /*002e*/ 	.short	0x00ff


	//----- nvinfo : EIATTR_NUM_BARRIERS
	.align		4
        /*0030*/ 	.byte	0x02, 0x4c
        /*0032*/ 	.byte	0x07
	.zero		1


	//----- nvinfo : EIATTR_EXTERNS
	.align		4
        /*0034*/ 	.byte	0x04, 0x0f
        /*0036*/ 	.short	(.L_37 - .L_36)


	//   ....[0]....
	.align		4
.L_36:
        /*0038*/ 	.word	index@(__assertfail)


	//----- nvinfo : EIATTR_MERCURY_ISA_VERSION
	.align		4
.L_37:
        /*003c*/ 	.byte	0x03, 0x5f
        /*003e*/ 	.short	0x0101


	//----- nvinfo : EIATTR_INT_WARP_WIDE_INSTR_OFFSETS
	.align		4
        /*0040*/ 	.byte	0x04, 0x31
        /*0042*/ 	.short	(.L_39 - .L_38)


	//   ....[0]....
.L_38:
        /*0044*/ 	.word	0x00000f50


	//   ....[1]....
        /*0048*/ 	.word	0x00000fd0


	//   ....[2]....
        /*004c*/ 	.word	0x00004de0


	//   ....[3]....
        /*0050*/ 	.word	0x00004e10


	//   ....[4]....
        /*0054*/ 	.word	0x00004e60


	//   ....[5]....
        /*0058*/ 	.word	0x000058f0


	//   ....[6]....
        /*005c*/ 	.word	0x000059a0


	//----- nvinfo : EIATTR_COOP_GROUP_MASK_REGIDS
	.align		4
.L_39:
        /*0060*/ 	.byte	0x04, 0x29
        /*0062*/ 	.short	(.L_41 - .L_40)


	//   ....[0]....
.L_40:
        /*0064*/ 	.word	0xffffffff


	//   ....[1]....
        /*0068*/ 	.word	0xffffffff


	//   ....[2]....
        /*006c*/ 	.word	0xffffffff


	//   ....[3]....
        /*0070*/ 	.word	0xffffffff


	//   ....[4]....
        /*0074*/ 	.word	0xffffffff


	//   ....[5]....
        /*0078*/ 	.word	0xffffffff


	//   ....[6]....
        /*007c*/ 	.word	0xffffffff


	//   ....[7]....
        /*0080*/ 	.word	0xffffffff


	//   ....[8]....
        /*0084*/ 	.word	0xffffffff


	//   ....[9]....
        /*0088*/ 	.word	0xffffffff


	//   ....[10]....
        /*008c*/ 	.word	0xffffffff


	//   ....[11]....
        /*0090*/ 	.word	0xffffffff


	//   ....[12]....
        /*0094*/ 	.word	0xffffffff


	//   ....[13]....
        /*0098*/ 	.word	0xffffffff


	//----- nvinfo : EIATTR_COOP_GROUP_INSTR_OFFSETS
	.align		4
.L_41:
        /*009c*/ 	.byte	0x04, 0x28
        /*009e*/ 	.short	(.L_43 - .L_42)


	//   ....[0]....
.L_42:
        /*00a0*/ 	.word	0x000000c0


	//   ....[1]....
        /*00a4*/ 	.word	0x00000500


	//   ....[2]....
        /*00a8*/ 	.word	0x000008f0


	//   ....[3]....
        /*00ac*/ 	.word	0x00000a20


	//   ....[4]....
        /*00b0*/ 	.word	0x00000b10


	//   ....[5]....
        /*00b4*/ 	.word	0x00000c70


	//   ....[6]....
        /*00b8*/ 	.word	0x00000e00


	//   ....[7]....
        /*00bc*/ 	.word	0x00001050


	//   ....[8]....
        /*00c0*/ 	.word	0x00002590


	//   ....[9]....
        /*00c4*/ 	.word	0x00003cb0


	//   ....[10]....
        /*00c8*/ 	.word	0x00004180


	//   ....[11]....
        /*00cc*/ 	.word	0x000041b0


	//   ....[12]....
        /*00d0*/ 	.word	0x00004d00


	//   ....[13]....
        /*00d4*/ 	.word	0x00004f00


	//----- nvinfo : EIATTR_VRC_CTA_INIT_COUNT
	.align		4
.L_43:
        /*00d8*/ 	.byte	0x02, 0x4a
        /*00da*/ 	.byte	0x80
	.zero		1


	//----- nvinfo : EIATTR_SYSCALL_OFFSETS
	.align		4
        /*00dc*/ 	.byte	0x04, 0x46
        /*00de*/ 	.short	(.L_45 - .L_44)


	//   ....[0]....
.L_44:
        /*00e0*/ 	.word	0x00006430


	//   ....[1]....
        /*00e4*/ 	.word	0x00006570


	//   ....[2]....
        /*00e8*/ 	.word	0x00006d20


	//----- nvinfo : EIATTR_MBARRIER_INSTR_OFFSETS
	.align		4
.L_45:
        /*00ec*/ 	.byte	0x04, 0x39
        /*00ee*/ 	.short	(.L_47 - .L_46)


	//   ....[0]....
.L_46:
        /*00f0*/ 	.word	0x00000650
        /*00f4*/ 	.word	0x000000ff
        /*00f8*/ 	.word	0x00000000
        /*00fc*/ 	.short	0x0100
        /*00fe*/ 	.byte	0x06
	.zero		1


	//   ....[1]....
        /*0100*/ 	.word	0x00000660
        /*0104*/ 	.word	0x000000ff
        /*0108*/ 	.word	0x000000a0
        /*010c*/ 	.short	0x0100
        /*010e*/ 	.byte	0x06
	.zero		1


	//   ....[2]....
        /*0110*/ 	.word	0x00000670
        /*0114*/ 	.word	0x000000ff
        /*0118*/ 	.word	0x00000008
        /*011c*/ 	.short	0x0100
        /*011e*/ 	.byte	0x06
	.zero		1


	//   ....[3]....
        /*0120*/ 	.word	0x00000680
        /*0124*/ 	.word	0x000000ff
        /*0128*/ 	.word	0x000000a8
        /*012c*/ 	.short	0x0100
        /*012e*/ 	.byte	0x06
	.zero		1


	//   ....[4]....
        /*0130*/ 	.word	0x00000690
        /*0134*/ 	.word	0x000000ff
        /*0138*/ 	.word	0x00000010
        /*013c*/ 	.short	0x0100
        /*013e*/ 	.byte	0x06
	.zero		1


	//   ....[5]....
        /*0140*/ 	.word	0x000006a0
        /*0144*/ 	.word	0x000000ff
        /*0148*/ 	.word	0x000000b0
        /*014c*/ 	.short	0x0100
        /*014e*/ 	.byte	0x06
	.zero		1


	//   ....[6]....
        /*0150*/ 	.word	0x000006b0
        /*0154*/ 	.word	0x000000ff
        /*0158*/ 	.word	0x00000018
        /*015c*/ 	.short	0x0100
        /*015e*/ 	.byte	0x06
	.zero		1


	//   ....[7]....
        /*0160*/ 	.word	0x000006c0
        /*0164*/ 	.word	0x000000ff
        /*0168*/ 	.word	0x000000b8
        /*016c*/ 	.short	0x0100
        /*016e*/ 	.byte	0x06
	.zero		1


	//   ....[8]....
        /*0170*/ 	.word	0x000006d0
        /*0174*/ 	.word	0x000000ff
        /*0178*/ 	.word	0x00000020
        /*017c*/ 	.short	0x0100
        /*017e*/ 	.byte	0x06
	.zero		1


	//   ....[9]....
        /*0180*/ 	.word	0x000006e0
        /*0184*/ 	.word	0x000000ff
        /*0188*/ 	.word	0x000000c0
        /*018c*/ 	.short	0x0100
        /*018e*/ 	.byte	0x06
	.zero		1


	//   ....[10]....
        /*0190*/ 	.word	0x000006f0
        /*0194*/ 	.word	0x000000ff
        /*0198*/ 	.word	0x00000028
        /*019c*/ 	.short	0x0100
        /*019e*/ 	.byte	0x06
	.zero		1


	//   ....[11]....
        /*01a0*/ 	.word	0x00000700
        /*01a4*/ 	.word	0x000000ff
        /*01a8*/ 	.word	0x000000c8
        /*01ac*/ 	.short	0x0100
        /*01ae*/ 	.byte	0x06
	.zero		1


	//   ....[12]....
        /*01b0*/ 	.word	0x00000710
        /*01b4*/ 	.word	0x000000ff
        /*01b8*/ 	.word	0x00000030
        /*01bc*/ 	.short	0x0100
        /*01be*/ 	.byte	0x06
	.zero		1


	//   ....[13]....
        /*01c0*/ 	.word	0x00000720
        /*01c4*/ 	.word	0x000000ff
        /*01c8*/ 	.word	0x000000d0
        /*01cc*/ 	.short	0x0100
        /*01ce*/ 	.byte	0x06
	.zero		1


	//   ....[14]....
        /*01d0*/ 	.word	0x00000730
        /*01d4*/ 	.word	0x000000ff
        /*01d8*/ 	.word	0x00000038
        /*01dc*/ 	.short	0x0100
        /*01de*/ 	.byte	0x06
	.zero		1


	//   ....[15]....
        /*01e0*/ 	.word	0x00000740
        /*01e4*/ 	.word	0x000000ff
        /*01e8*/ 	.word	0x000000d8
        /*01ec*/ 	.short	0x0100
        /*01ee*/ 	.byte	0x06
	.zero		1


	//   ....[16]....
        /*01f0*/ 	.word	0x00000750
        /*01f4*/ 	.word	0x000000ff
        /*01f8*/ 	.word	0x00000040
        /*01fc*/ 	.short	0x0100
        /*01fe*/ 	.byte	0x06
	.zero		1


	//   ....[17]....
        /*0200*/ 	.word	0x00000760
        /*0204*/ 	.word	0x000000ff
        /*0208*/ 	.word	0x000000e0
        /*020c*/ 	.short	0x0100
        /*020e*/ 	.byte	0x06
	.zero		1


	//   ....[18]....
        /*0210*/ 	.word	0x00000770
        /*0214*/ 	.word	0x000000ff
        /*0218*/ 	.word	0x00000048
        /*021c*/ 	.short	0x0100
        /*021e*/ 	.byte	0x06
	.zero		1


	//   ....[19]....
        /*0220*/ 	.word	0x00000780
        /*0224*/ 	.word	0x000000ff
        /*0228*/ 	.word	0x000000e8
        /*022c*/ 	.short	0x0100
        /*022e*/ 	.byte	0x06
	.zero		1


	//   ....[20]....
        /*0230*/ 	.word	0x00000790
        /*0234*/ 	.word	0x000000ff
        /*0238*/ 	.word	0x00000050
        /*023c*/ 	.short	0x0100
        /*023e*/ 	.byte	0x06
	.zero		1


	//   ....[21]....
        /*0240*/ 	.word	0x000007a0
        /*0244*/ 	.word	0x000000ff
        /*0248*/ 	.word	0x000000f0
        /*024c*/ 	.short	0x0100
        /*024e*/ 	.byte	0x06
	.zero		1


	//   ....[22]....
        /*0250*/ 	.word	0x000007b0
        /*0254*/ 	.word	0x000000ff
        /*0258*/ 	.word	0x00000058
        /*025c*/ 	.short	0x0100
        /*025e*/ 	.byte	0x06
	.zero		1


	//   ....[23]....
        /*0260*/ 	.word	0x000007c0
        /*0264*/ 	.word	0x000000ff
        /*0268*/ 	.word	0x000000f8
        /*026c*/ 	.short	0x0100
        /*026e*/ 	.byte	0x06
	.zero		1


	//   ....[24]....
        /*0270*/ 	.word	0x000007d0
        /*0274*/ 	.word	0x000000ff
        /*0278*/ 	.word	0x00000060
        /*027c*/ 	.short	0x0100
        /*027e*/ 	.byte	0x06
	.zero		1


	//   ....[25]....
        /*0280*/ 	.word	0x000007e0
        /*0284*/ 	.word	0x000000ff
        /*0288*/ 	.word	0x00000100
        /*028c*/ 	.short	0x0100
        /*028e*/ 	.byte	0x06
	.zero		1


	//   ....[26]....
        /*0290*/ 	.word	0x000007f0
        /*0294*/ 	.word	0x000000ff
        /*0298*/ 	.word	0x00000068
        /*029c*/ 	.short	0x0100
        /*029e*/ 	.byte	0x06
	.zero		1


	//   ....[27]....
        /*02a0*/ 	.word	0x00000800
        /*02a4*/ 	.word	0x000000ff
        /*02a8*/ 	.word	0x00000108
        /*02ac*/ 	.short	0x0100
        /*02ae*/ 	.byte	0x06
	.zero		1


	//   ....[28]....
        /*02b0*/ 	.word	0x00000810
        /*02b4*/ 	.word	0x000000ff
        /*02b8*/ 	.word	0x00000070
        /*02bc*/ 	.short	0x0100
        /*02be*/ 	.byte	0x06
	.zero		1


	//   ....[29]....
        /*02c0*/ 	.word	0x00000820
        /*02c4*/ 	.word	0x000000ff
        /*02c8*/ 	.word	0x00000110
        /*02cc*/ 	.short	0x0100
        /*02ce*/ 	.byte	0x06
	.zero		1


	//   ....[30]....
        /*02d0*/ 	.word	0x00000830
        /*02d4*/ 	.word	0x000000ff
        /*02d8*/ 	.word	0x00000078
        /*02dc*/ 	.short	0x0100
        /*02de*/ 	.byte	0x06
	.zero		1


	//   ....[31]....
        /*02e0*/ 	.word	0x00000840
        /*02e4*/ 	.word	0x000000ff
        /*02e8*/ 	.word	0x00000118
        /*02ec*/ 	.short	0x0100
        /*02ee*/ 	.byte	0x06
	.zero		1


	//   ....[32]....
        /*02f0*/ 	.word	0x00000850
        /*02f4*/ 	.word	0x000000ff
        /*02f8*/ 	.word	0x00000080
        /*02fc*/ 	.short	0x0100
        /*02fe*/ 	.byte	0x06
	.zero		1


	//   ....[33]....
        /*0300*/ 	.word	0x00000860
        /*0304*/ 	.word	0x000000ff
        /*0308*/ 	.word	0x00000120
        /*030c*/ 	.short	0x0100
        /*030e*/ 	.byte	0x06
	.zero		1


	//   ....[34]....
        /*0310*/ 	.word	0x00000870
        /*0314*/ 	.word	0x000000ff
        /*0318*/ 	.word	0x00000088
        /*031c*/ 	.short	0x0100
        /*031e*/ 	.byte	0x06
	.zero		1


	//   ....[35]....
        /*0320*/ 	.word	0x00000880
        /*0324*/ 	.word	0x000000ff
        /*0328*/ 	.word	0x00000128
        /*032c*/ 	.short	0x0100
        /*032e*/ 	.byte	0x06
	.zero		1


	//   ....[36]....
        /*0330*/ 	.word	0x00000890
        /*0334*/ 	.word	0x000000ff
        /*0338*/ 	.word	0x00000090
        /*033c*/ 	.short	0x0100
        /*033e*/ 	.byte	0x06
	.zero		1


	//   ....[37]....
        /*0340*/ 	.word	0x000008a0
        /*0344*/ 	.word	0x000000ff
        /*0348*/ 	.word	0x00000130
        /*034c*/ 	.short	0x0100
        /*034e*/ 	.byte	0x06
	.zero		1


	//   ....[38]....
        /*0350*/ 	.word	0x000008b0
        /*0354*/ 	.word	0x000000ff
        /*0358*/ 	.word	0x00000098
        /*035c*/ 	.short	0x0100
        /*035e*/ 	.byte	0x06
	.zero		1


	//   ....[39]....
        /*0360*/ 	.word	0x000008c0
        /*0364*/ 	.word	0x000000ff
        /*0368*/ 	.word	0x00000138
        /*036c*/ 	.short	0x0100
        /*036e*/ 	.byte	0x06
	.zero		1


	//   ....[40]....
        /*0370*/ 	.word	0x000009f0
        /*0374*/ 	.word	0x000000ff
        /*0378*/ 	.word	0x00000140
        /*037c*/ 	.short	0x0100
        /*037e*/ 	.byte	0x06
	.zero		1


	//   ....[41]....
        /*0380*/ 	.word	0x00000a00
        /*0384*/ 	.word	0x000000ff
        /*0388*/ 	.word	0x00000148
        /*038c*/ 	.short	0x0100
        /*038e*/ 	.byte	0x06
	.zero		1


	//   ....[42]....
        /*0390*/ 	.word	0x00000ae0
        /*0394*/ 	.word	0x000000ff
        /*0398*/ 	.word	0x00000150
        /*039c*/ 	.short	0x0100
        /*039e*/ 	.byte	0x05
	.zero		1


	//   ....[43]....
        /*03a0*/ 	.word	0x00000af0
        /*03a4*/ 	.word	0x000000ff
        /*03a8*/ 	.word	0x00000158
        /*03ac*/ 	.short	0x0100
        /*03ae*/ 	.byte	0x05
	.zero		1


	//   ....[44]....
        /*03b0*/ 	.word	0x00000c20
        /*03b4*/ 	.word	0x000000ff
        /*03b8*/ 	.word	0x00000160
        /*03bc*/ 	.short	0x0100
        /*03be*/ 	.byte	0x05
	.zero		1


	//   ....[45]....
        /*03c0*/ 	.word	0x00000c30
        /*03c4*/ 	.word	0x000000ff
        /*03c8*/ 	.word	0x00000170
        /*03cc*/ 	.short	0x0100
        /*03ce*/ 	.byte	0x05
	.zero		1


	//   ....[46]....
        /*03d0*/ 	.word	0x00000c40
        /*03d4*/ 	.word	0x000000ff
        /*03d8*/ 	.word	0x00000168
        /*03dc*/ 	.short	0x0100
        /*03de*/ 	.byte	0x05
	.zero		1


	//   ....[47]....
        /*03e0*/ 	.word	0x00000c50
        /*03e4*/ 	.word	0x000000ff
        /*03e8*/ 	.word	0x00000178
        /*03ec*/ 	.short	0x0100
        /*03ee*/ 	.byte	0x05
	.zero		1


	//   ....[48]....
        /*03f0*/ 	.word	0x00000d70
        /*03f4*/ 	.word	0x000000ff
        /*03f8*/ 	.word	0x00000180
        /*03fc*/ 	.short	0x0100
        /*03fe*/ 	.byte	0x06
	.zero		1


	//   ....[49]....
        /*0400*/ 	.word	0x00000d80
        /*0404*/ 	.word	0x000000ff
        /*0408*/ 	.word	0x000001a0
        /*040c*/ 	.short	0x0100
        /*040e*/ 	.byte	0x06
	.zero		1


	//   ....[50]....
        /*0410*/ 	.word	0x00000d90
        /*0414*/ 	.word	0x000000ff
        /*0418*/ 	.word	0x00000188
        /*041c*/ 	.short	0x0100
        /*041e*/ 	.byte	0x06
	.zero		1


	//   ....[51]....
        /*0420*/ 	.word	0x00000da0
        /*0424*/ 	.word	0x000000ff
        /*0428*/ 	.word	0x000001a8
        /*042c*/ 	.short	0x0100
        /*042e*/ 	.byte	0x06
	.zero		1


	//   ....[52]....
        /*0430*/ 	.word	0x00000db0
        /*0434*/ 	.word	0x000000ff
        /*0438*/ 	.word	0x00000190
        /*043c*/ 	.short	0x0100
        /*043e*/ 	.byte	0x06
	.zero		1


	//   ....[53]....
        /*0440*/ 	.word	0x00000dc0
        /*0444*/ 	.word	0x000000ff
        /*0448*/ 	.word	0x000001b0
        /*044c*/ 	.short	0x0100
        /*044e*/ 	.byte	0x06
	.zero		1


	//   ....[54]....
        /*0450*/ 	.word	0x00000dd0
        /*0454*/ 	.word	0x000000ff
        /*0458*/ 	.word	0x00000198
        /*045c*/ 	.short	0x0100
        /*045e*/ 	.byte	0x06
	.zero		1


	//   ....[55]....
        /*0460*/ 	.word	0x00000de0
        /*0464*/ 	.word	0x000000ff
        /*0468*/ 	.word	0x000001b8
        /*046c*/ 	.short	0x0100
        /*046e*/ 	.byte	0x06
	.zero		1


	//   ....[56]....
        /*0470*/ 	.word	0x00000ed0
        /*0474*/ 	.word	0x000000ff
        /*0478*/ 	.word	0x000001c0
        /*047c*/ 	.short	0x0100
        /*047e*/ 	.byte	0x05
	.zero		1


	//   ....[57]....
        /*0480*/ 	.word	0x00000ee0
        /*0484*/ 	.word	0x000000ff
        /*0488*/ 	.word	0x000001d0
        /*048c*/ 	.short	0x0100
        /*048e*/ 	.byte	0x05
	.zero		1


	//   ....[58]....
        /*0490*/ 	.word	0x00000ef0
        /*0494*/ 	.word	0x000000ff
        /*0498*/ 	.word	0x000001c8
        /*049c*/ 	.short	0x0100
        /*049e*/ 	.byte	0x05
	.zero		1


	//   ....[59]....
        /*04a0*/ 	.word	0x00000f00
        /*04a4*/ 	.word	0x000000ff
        /*04a8*/ 	.word	0x000001d8
        /*04ac*/ 	.short	0x0100
        /*04ae*/ 	.byte	0x05
	.zero		1


	//   ....[60]....
        /*04b0*/ 	.word	0x00001000
        /*04b4*/ 	.word	0x000000ff
        /*04b8*/ 	.word	0x000001e0
        /*04bc*/ 	.short	0x0100
        /*04be*/ 	.byte	0x04
	.zero		1


	//   ....[61]....
        /*04c0*/ 	.word	0x00001df0
        /*04c4*/ 	.word	0x00000000
        /*04c8*/ 	.word	0x000001d0
        /*04cc*/ 	.short	0x010a
        /*04ce*/ 	.byte	0xff
	.zero		1


	//   ....[62]....
        /*04d0*/ 	.word	0x00001e20
        /*04d4*/ 	.word	0x00000000
        /*04d8*/ 	.word	0x000001c0
        /*04dc*/ 	.short	0x0101
        /*04de*/ 	.byte	0xff
	.zero		1


	//   ....[63]....
        /*04e0*/ 	.word	0x00001ee0
        /*04e4*/ 	.word	0x000000ff
        /*04e8*/ 	.word	0x000000a0
        /*04ec*/ 	.short	0x010a
        /*04ee*/ 	.byte	0x04
	.zero		1


	//   ....[64]....
        /*04f0*/ 	.word	0x00001f90
        /*04f4*/ 	.word	0x000000ff
        /*04f8*/ 	.word	0x000000a0
        /*04fc*/ 	.short	0x010a
        /*04fe*/ 	.byte	0x21
	.zero		1


	//   ....[65]....
        /*0500*/ 	.word	0x00002150
        /*0504*/ 	.word	0x000000ff
        /*0508*/ 	.word	0x000000a0
        /*050c*/ 	.short	0x010a
        /*050e*/ 	.byte	0x04
	.zero		1


	//   ....[66]....
        /*0510*/ 	.word	0x00002260
        /*0514*/ 	.word	0x000000ff
        /*0518*/ 	.word	0x00000158
        /*051c*/ 	.short	0x0101
        /*051e*/ 	.byte	0x11
	.zero		1


	//   ....[67]....
        /*0520*/ 	.word	0x00002280
        /*0524*/ 	.word	0x000000ff
        /*0528*/ 	.word	0x000000a0
        /*052c*/ 	.short	0x010a
        /*052e*/ 	.byte	0x05
	.zero		1


	//   ....[68]....
        /*0530*/ 	.word	0x00002300
        /*0534*/ 	.word	0x000000ff
        /*0538*/ 	.word	0x000000a0
        /*053c*/ 	.short	0x010a
        /*053e*/ 	.byte	0x21
	.zero		1


	//   ....[69]....
        /*0540*/ 	.word	0x00002490
        /*0544*/ 	.word	0x000000ff
        /*0548*/ 	.word	0x000000a0
        /*054c*/ 	.short	0x010a
        /*054e*/ 	.byte	0x05
	.zero		1


	//   ....[70]....
        /*0550*/ 	.word	0x000025c0
        /*0554*/ 	.word	0x00000003
        /*0558*/ 	.word	0x00000160
        /*055c*/ 	.short	0x010a
        /*055e*/ 	.byte	0xff
	.zero		1


	//   ....[71]....
        /*0560*/ 	.word	0x00002710
        /*0564*/ 	.word	0x00000000
        /*0568*/ 	.word	0x00000000
        /*056c*/ 	.short	0x0101
        /*056e*/ 	.byte	0xff
	.zero		1


	//   ....[72]....
        /*0570*/ 	.word	0x00002c30
        /*0574*/ 	.word	0x000000ff
        /*0578*/ 	.word	0x00000000
        /*057c*/ 	.short	0x010a
        /*057e*/ 	.byte	0x04
	.zero		1


	//   ....[73]....
        /*0580*/ 	.word	0x00002cc0
        /*0584*/ 	.word	0x000000ff
        /*0588*/ 	.word	0x00000000
        /*058c*/ 	.short	0x010a
        /*058e*/ 	.byte	0x04
	.zero		1


	//   ....[74]....
        /*0590*/ 	.word	0x00002d50
        /*0594*/ 	.word	0x000000ff
        /*0598*/ 	.word	0x00000000
        /*059c*/ 	.short	0x010a
        /*059e*/ 	.byte	0x04
	.zero		1


	//   ....[75]....
        /*05a0*/ 	.word	0x00002de0
        /*05a4*/ 	.word	0x000000ff
        /*05a8*/ 	.word	0x00000000
        /*05ac*/ 	.short	0x010a
        /*05ae*/ 	.byte	0x04
	.zero		1


	//   ....[76]....
        /*05b0*/ 	.word	0x00002e70
        /*05b4*/ 	.word	0x000000ff
        /*05b8*/ 	.word	0x00000000
        /*05bc*/ 	.short	0x010a
        /*05be*/ 	.byte	0x04
	.zero		1


	//   ....[77]....
        /*05c0*/ 	.word	0x00002f00
        /*05c4*/ 	.word	0x000000ff
        /*05c8*/ 	.word	0x00000000
        /*05cc*/ 	.short	0x010a
        /*05ce*/ 	.byte	0x04
	.zero		1


	//   ....[78]....
        /*05d0*/ 	.word	0x00002f90
        /*05d4*/ 	.word	0x000000ff
        /*05d8*/ 	.word	0x00000000
        /*05dc*/ 	.short	0x010a
        /*05de*/ 	.byte	0x04
	.zero		1


	//   ....[79]....
        /*05e0*/ 	.word	0x00003020
        /*05e4*/ 	.word	0x000000ff
        /*05e8*/ 	.word	0x00000000
        /*05ec*/ 	.short	0x010a
        /*05ee*/ 	.byte	0x04
	.zero		1


	//   ....[80]....
        /*05f0*/ 	.word	0x000030b0
        /*05f4*/ 	.word	0x000000ff
        /*05f8*/ 	.word	0x00000000
        /*05fc*/ 	.short	0x010a
        /*05fe*/ 	.byte	0x04
	.zero		1


	//   ....[81]....
        /*0600*/ 	.word	0x00003140
        /*0604*/ 	.word	0x000000ff
        /*0608*/ 	.word	0x00000000
        /*060c*/ 	.short	0x010a
        /*060e*/ 	.byte	0x04
	.zero		1


	//   ....[82]....
        /*0610*/ 	.word	0x000031d0
        /*0614*/ 	.word	0x000000ff
        /*0618*/ 	.word	0x00000000
        /*061c*/ 	.short	0x010a
        /*061e*/ 	.byte	0x04
	.zero		1


	//   ....[83]....
        /*0620*/ 	.word	0x00003260
        /*0624*/ 	.word	0x000000ff
        /*0628*/ 	.word	0x00000000
        /*062c*/ 	.short	0x010a
        /*062e*/ 	.byte	0x04
	.zero		1


	//   ....[84]....
        /*0630*/ 	.word	0x000032f0
        /*0634*/ 	.word	0x000000ff
        /*0638*/ 	.word	0x00000000
        /*063c*/ 	.short	0x010a
        /*063e*/ 	.byte	0x04
	.zero		1


	//   ....[85]....
        /*0640*/ 	.word	0x00003380
        /*0644*/ 	.word	0x000000ff
        /*0648*/ 	.word	0x00000000
        /*064c*/ 	.short	0x010a
        /*064e*/ 	.byte	0x04
	.zero		1


	//   ....[86]....
        /*0650*/ 	.word	0x00003410
        /*0654*/ 	.word	0x000000ff
        /*0658*/ 	.word	0x00000000
        /*065c*/ 	.short	0x010a
        /*065e*/ 	.byte	0x04
	.zero		1


	//   ....[87]....
        /*0660*/ 	.word	0x000034a0
        /*0664*/ 	.word	0x000000ff
        /*0668*/ 	.word	0x00000000
        /*066c*/ 	.short	0x010a
        /*066e*/ 	.byte	0x04
	.zero		1


	//   ....[88]....
        /*0670*/ 	.word	0x00003530
        /*0674*/ 	.word	0x000000ff
        /*0678*/ 	.word	0x00000000
        /*067c*/ 	.short	0x010a
        /*067e*/ 	.byte	0x04
	.zero		1


	//   ....[89]....
        /*0680*/ 	.word	0x000035c0
        /*0684*/ 	.word	0x000000ff
        /*0688*/ 	.word	0x00000000
        /*068c*/ 	.short	0x010a
        /*068e*/ 	.byte	0x04
	.zero		1


	//   ....[90]....
        /*0690*/ 	.word	0x00003650
        /*0694*/ 	.word	0x000000ff
        /*0698*/ 	.word	0x00000000
        /*069c*/ 	.short	0x010a
        /*069e*/ 	.byte	0x04
	.zero		1


	//   ....[91]....
        /*06a0*/ 	.word	0x000036f0
        /*06a4*/ 	.word	0x00000000
        /*06a8*/ 	.word	0x00000000
        /*06ac*/ 	.short	0x010a
        /*06ae*/ 	.byte	0xff
	.zero		1


	//   ....[92]....
        /*06b0*/ 	.word	0x00003810
        /*06b4*/ 	.word	0x00000002
        /*06b8*/ 	.word	0x000001c0
        /*06bc*/ 	.short	0x010a
        /*06be*/ 	.byte	0xff
	.zero		1


	//   ....[93]....
        /*06c0*/ 	.word	0x00003880
        /*06c4*/ 	.word	0x00000002
        /*06c8*/ 	.word	0x00000000
        /*06cc*/ 	.short	0x0101
        /*06ce*/ 	.byte	0xff
	.zero		1


	//   ....[94]....
        /*06d0*/ 	.word	0x000038a0
        /*06d4*/ 	.word	0x000000ff
        /*06d8*/ 	.word	0x00000170
        /*06dc*/ 	.short	0x010a
        /*06de*/ 	.byte	0x05
	.zero		1


	//   ....[95]....
        /*06e0*/ 	.word	0x000039c0
        /*06e4*/ 	.word	0x00000002
        /*06e8*/ 	.word	0x00000160
        /*06ec*/ 	.short	0x010a
        /*06ee*/ 	.byte	0xff
	.zero		1


	//   ....[96]....
        /*06f0*/ 	.word	0x00003ac0
        /*06f4*/ 	.word	0x00000002
        /*06f8*/ 	.word	0x00000000
        /*06fc*/ 	.short	0x0101
        /*06fe*/ 	.byte	0xff
	.zero		1


	//   ....[97]....
        /*0700*/ 	.word	0x00003b50
        /*0704*/ 	.word	0x000000ff
        /*0708*/ 	.word	0x00000170
        /*070c*/ 	.short	0x0106
        /*070e*/ 	.byte	0x05
	.zero		1


	//   ....[98]....
        /*0710*/ 	.word	0x00003b70
        /*0714*/ 	.word	0x000000ff
        /*0718*/ 	.word	0x00000170
        /*071c*/ 	.short	0x010a
        /*071e*/ 	.byte	0x05
	.zero		1


	//   ....[99]....
        /*0720*/ 	.word	0x00003c00
        /*0724*/ 	.word	0x000000ff
        /*0728*/ 	.word	0x00000170
        /*072c*/ 	.short	0x0106
        /*072e*/ 	.byte	0x04
	.zero		1


	//   ....[100]....
        /*0730*/ 	.word	0x00003c40
        /*0734*/ 	.word	0x00000000
        /*0738*/ 	.word	0x00000170
        /*073c*/ 	.short	0x010a
        /*073e*/ 	.byte	0xff
	.zero		1


	//   ....[101]....
        /*0740*/ 	.word	0x00003e80
        /*0744*/ 	.word	0x000000ff
        /*0748*/ 	.word	0x00000008
        /*074c*/ 	.short	0x010a
        /*074e*/ 	.byte	0x04
	.zero		1


	//   ....[102]....
        /*0750*/ 	.word	0x00003ea0
        /*0754*/ 	.word	0x000000ff
        /*0758*/ 	.word	0x00000008
        /*075c*/ 	.short	0x010a
        /*075e*/ 	.byte	0x04
	.zero		1


	//   ....[103]....
        /*0760*/ 	.word	0x00004030
        /*0764*/ 	.word	0x000000ff
        /*0768*/ 	.word	0x00000008
        /*076c*/ 	.short	0x010a
        /*076e*/ 	.byte	0x04
	.zero		1


	//   ....[104]....
        /*0770*/ 	.word	0x00004050
        /*0774*/ 	.word	0x000000ff
        /*0778*/ 	.word	0x00000008
        /*077c*/ 	.short	0x010a
        /*077e*/ 	.byte	0x04
	.zero		1


	//   ....[105]....
        /*0780*/ 	.word	0x00004110
        /*0784*/ 	.word	0x000000ff
        /*0788*/ 	.word	0x00000000
        /*078c*/ 	.short	0x0101
        /*078e*/ 	.byte	0x05
	.zero		1


	//   ....[106]....
        /*0790*/ 	.word	0x00004410
        /*0794*/ 	.word	0x00000000
        /*0798*/ 	.word	0x00000160
        /*079c*/ 	.short	0x010a
        /*079e*/ 	.byte	0xff
	.zero		1


	//   ....[107]....
        /*07a0*/ 	.word	0x000044d0
        /*07a4*/ 	.word	0x00000000
        /*07a8*/ 	.word	0x00000000
        /*07ac*/ 	.short	0x0101
        /*07ae*/ 	.byte	0xff
	.zero		1


	//   ....[108]....
        /*07b0*/ 	.word	0x00004590
        /*07b4*/ 	.word	0x000000ff
        /*07b8*/ 	.word	0x00000000
        /*07bc*/ 	.short	0x010a
        /*07be*/ 	.byte	0x04
	.zero		1


	//   ....[109]....
        /*07c0*/ 	.word	0x000045a0
        /*07c4*/ 	.word	0x000000ff
        /*07c8*/ 	.word	0x000001a0
        /*07cc*/ 	.short	0x010a
        /*07ce*/ 	.byte	0x08
	.zero		1


	//   ....[110]....
        /*07d0*/ 	.word	0x00004650
        /*07d4*/ 	.word	0x000000ff
        /*07d8*/ 	.word	0x00000000
        /*07dc*/ 	.short	0x010a
        /*07de*/ 	.byte	0x07
	.zero		1


	//   ....[111]....
        /*07e0*/ 	.word	0x00004790
        /*07e4*/ 	.word	0x000000ff
        /*07e8*/ 	.word	0x00000000
        /*07ec*/ 	.short	0x010a
        /*07ee*/ 	.byte	0x04
	.zero		1


	//   ....[112]....
        /*07f0*/ 	.word	0x000049e0
        /*07f4*/ 	.word	0x000000ff
        /*07f8*/ 	.word	0x00000000
        /*07fc*/ 	.short	0x010a
        /*07fe*/ 	.byte	0x07
	.zero		1


	//   ....[113]....
        /*0800*/ 	.word	0x00004a70
        /*0804*/ 	.word	0x000000ff
        /*0808*/ 	.word	0x00000000
        /*080c*/ 	.short	0x010a
        /*080e*/ 	.byte	0x07
	.zero		1


	//   ....[114]....
        /*0810*/ 	.word	0x00004b00
        /*0814*/ 	.word	0x000000ff
        /*0818*/ 	.word	0x00000000
        /*081c*/ 	.short	0x010a
        /*081e*/ 	.byte	0x07
	.zero		1


	//   ....[115]....
        /*0820*/ 	.word	0x00004ba0
        /*0824*/ 	.word	0x00000000
        /*0828*/ 	.word	0x00000000
        /*082c*/ 	.short	0x010a
        /*082e*/ 	.byte	0xff
	.zero		1


	//   ....[116]....
        /*0830*/ 	.word	0x00004be0
        /*0834*/ 	.word	0x00000000
        /*0838*/ 	.word	0x00000000
        /*083c*/ 	.short	0x010a
        /*083e*/ 	.byte	0xff
	.zero		1


	//   ....[117]....
        /*0840*/ 	.word	0x00004c50
        /*0844*/ 	.word	0x000000ff
        /*0848*/ 	.word	0x00000000
        /*084c*/ 	.short	0x0101
        /*084e*/ 	.byte	0x05
	.zero		1


	//   ....[118]....
        /*0850*/ 	.word	0x00004c90
        /*0854*/ 	.word	0x000000ff
        /*0858*/ 	.word	0x000001e0
        /*085c*/ 	.short	0x010a
        /*085e*/ 	.byte	0x06
	.zero		1


	//   ....[119]....
        /*0860*/ 	.word	0x00004cf0
        /*0864*/ 	.word	0x000000ff
        /*0868*/ 	.word	0x00000000
        /*086c*/ 	.short	0x0101
        /*086e*/ 	.byte	0x05
	.zero		1


	//   ....[120]....
        /*0870*/ 	.word	0x00005140
        /*0874*/ 	.word	0x00000007
        /*0878*/ 	.word	0x00000160
        /*087c*/ 	.short	0x010a
        /*087e*/ 	.byte	0xff
	.zero		1


	//   ....[121]....
        /*0880*/ 	.word	0x000052b0
        /*0884*/ 	.word	0x00000000
        /*0888*/ 	.word	0x00000000
        /*088c*/ 	.short	0x0101
        /*088e*/ 	.byte	0xff
	.zero		1


	//   ....[122]....
        /*0890*/ 	.word	0x000056c0
        /*0894*/ 	.word	0x000000ff
        /*0898*/ 	.word	0x00000158
        /*089c*/ 	.short	0x010a
        /*089e*/ 	.byte	0x13
	.zero		1


	//   ....[123]....
        /*08a0*/ 	.word	0x00005830
        /*08a4*/ 	.word	0x000000ff
        /*08a8*/ 	.word	0x00000148
        /*08ac*/ 	.short	0x010a
        /*08ae*/ 	.byte	0x13
	.zero		1


	//   ....[124]....
        /*08b0*/ 	.word	0x00005a40
        /*08b4*/ 	.word	0x000000ff
        /*08b8*/ 	.word	0x00000140
        /*08bc*/ 	.short	0x010b
        /*08be*/ 	.byte	0x13
	.zero		1


	//   ....[125]....
        /*08c0*/ 	.word	0x00005a50
        /*08c4*/ 	.word	0x000000ff
        /*08c8*/ 	.word	0x00000000
        /*08cc*/ 	.short	0x0101
        /*08ce*/ 	.byte	0x36
	.zero		1


	//   ....[126]....
        /*08d0*/ 	.word	0x00005a90
        /*08d4*/ 	.word	0x00000000
        /*08d8*/ 	.word	0x00000148
        /*08dc*/ 	.short	0x010a
        /*08de*/ 	.byte	0xff
	.zero		1


	//   ....[127]....
        /*08e0*/ 	.word	0x00005d90
        /*08e4*/ 	.word	0x00000003
        /*08e8*/ 	.word	0x00000160
        /*08ec*/ 	.short	0x010a
        /*08ee*/ 	.byte	0xff
	.zero		1


	//   ....[128]....
        /*08f0*/ 	.word	0x00005f10
        /*08f4*/ 	.word	0x00000000
        /*08f8*/ 	.word	0x00000000
        /*08fc*/ 	.short	0x0101
        /*08fe*/ 	.byte	0xff
	.zero		1


	//   ....[129]....
        /*0900*/ 	.word	0x00006900
        /*0904*/ 	.word	0x000000ff
        /*0908*/ 	.word	0x00000140
        /*090c*/ 	.short	0x010a
        /*090e*/ 	.byte	0x39
	.zero		1


	//   ....[130]....
        /*0910*/ 	.word	0x00006910
        /*0914*/ 	.word	0x0000008f
        /*0918*/ 	.word	0x00000180
        /*091c*/ 	.short	0x010a
        /*091e*/ 	.byte	0xff
	.zero		1


	//   ....[131]....
        /*0920*/ 	.word	0x00006aa0
        /*0924*/ 	.word	0x000000ff
        /*0928*/ 	.word	0x00000140
        /*092c*/ 	.short	0x010a
        /*092e*/ 	.byte	0x39
	.zero		1


	//   ....[132]....
        /*0930*/ 	.word	0x00006ba0
        /*0934*/ 	.word	0x000000ff
        /*0938*/ 	.word	0x00000000
        /*093c*/ 	.short	0x0101
        /*093e*/ 	.byte	0x04
	.zero		1


	//   ....[133]....
        /*0940*/ 	.word	0x00006c00
        /*0944*/ 	.word	0x0000008f
        /*0948*/ 	.word	0x00000180
        /*094c*/ 	.short	0x010a
        /*094e*/ 	.byte	0xff
	.zero		1


	//   ....[134]....
        /*0950*/ 	.word	0x000071f0
        /*0954*/ 	.word	0x0000008f
        /*0958*/ 	.word	0x00000000
        /*095c*/ 	.short	0x0101
        /*095e*/ 	.byte	0xff
	.zero		1


	//   ....[135]....
        /*0960*/ 	.word	0x00008050
        /*0964*/ 	.word	0x00000000
        /*0968*/ 	.word	0x000001d0
        /*096c*/ 	.short	0x010a
        /*096e*/ 	.byte	0xff
	.zero		1


	//   ....[136]....
        /*0970*/ 	.word	0x000080b0
        /*0974*/ 	.word	0x00000000
        /*0978*/ 	.word	0x000000a0
        /*097c*/ 	.short	0x010a
        /*097e*/ 	.byte	0xff
	.zero		1


	//   ....[137]....
        /*0980*/ 	.word	0x00008110
        /*0984*/ 	.word	0x00000000
        /*0988*/ 	.word	0x000000a0
        /*098c*/ 	.short	0x010a
        /*098e*/ 	.byte	0xff
	.zero		1


	//   ....[138]....
        /*0990*/ 	.word	0x00008160
        /*0994*/ 	.word	0x00000003
        /*0998*/ 	.word	0x00000160
        /*099c*/ 	.short	0x010a
        /*099e*/ 	.byte	0xff
	.zero		1


	//   ....[139]....
        /*09a0*/ 	.word	0x000081c0
        /*09a4*/ 	.word	0x00000000
        /*09a8*/ 	.word	0x00000000
        /*09ac*/ 	.short	0x010a
        /*09ae*/ 	.byte	0xff
	.zero		1


	//   ....[140]....
        /*09b0*/ 	.word	0x00008220
        /*09b4*/ 	.word	0x00000000
        /*09b8*/ 	.word	0x00000000
        /*09bc*/ 	.short	0x010a
        /*09be*/ 	.byte	0xff
	.zero		1


	//   ....[141]....
        /*09c0*/ 	.word	0x00008280
        /*09c4*/ 	.word	0x00000000
        /*09c8*/ 	.word	0x00000000
        /*09cc*/ 	.short	0x010a
        /*09ce*/ 	.byte	0xff
	.zero		1


	//   ....[142]....
        /*09d0*/ 	.word	0x000082e0
        /*09d4*/ 	.word	0x00000000
        /*09d8*/ 	.word	0x00000000
        /*09dc*/ 	.short	0x010a
        /*09de*/ 	.byte	0xff
	.zero		1


	//   ....[143]....
        /*09e0*/ 	.word	0x00008340
        /*09e4*/ 	.word	0x00000000
        /*09e8*/ 	.word	0x00000000
        /*09ec*/ 	.short	0x010a
        /*09ee*/ 	.byte	0xff
	.zero		1


	//   ....[144]....
        /*09f0*/ 	.word	0x000083a0
        /*09f4*/ 	.word	0x00000000
        /*09f8*/ 	.word	0x00000000
        /*09fc*/ 	.short	0x010a
        /*09fe*/ 	.byte	0xff
	.zero		1


	//   ....[145]....
        /*0a00*/ 	.word	0x00008400
        /*0a04*/ 	.word	0x00000000
        /*0a08*/ 	.word	0x00000000
        /*0a0c*/ 	.short	0x010a
        /*0a0e*/ 	.byte	0xff
	.zero		1


	//   ....[146]....
        /*0a10*/ 	.word	0x00008460
        /*0a14*/ 	.word	0x00000000
        /*0a18*/ 	.word	0x00000000
        /*0a1c*/ 	.short	0x010a
        /*0a1e*/ 	.byte	0xff
	.zero		1


	//   ....[147]....
        /*0a20*/ 	.word	0x000084c0
        /*0a24*/ 	.word	0x00000000
        /*0a28*/ 	.word	0x00000000
        /*0a2c*/ 	.short	0x010a
        /*0a2e*/ 	.byte	0xff
	.zero		1


	//   ....[148]....
        /*0a30*/ 	.word	0x00008520
        /*0a34*/ 	.word	0x00000000
        /*0a38*/ 	.word	0x00000000
        /*0a3c*/ 	.short	0x010a
        /*0a3e*/ 	.byte	0xff
	.zero		1


	//   ....[149]....
        /*0a40*/ 	.word	0x00008580
        /*0a44*/ 	.word	0x00000000
        /*0a48*/ 	.word	0x00000000
        /*0a4c*/ 	.short	0x010a
        /*0a4e*/ 	.byte	0xff
	.zero		1


	//   ....[150]....
        /*0a50*/ 	.word	0x000085e0
        /*0a54*/ 	.word	0x00000000
        /*0a58*/ 	.word	0x00000000
        /*0a5c*/ 	.short	0x010a
        /*0a5e*/ 	.byte	0xff
	.zero		1


	//   ....[151]....
        /*0a60*/ 	.word	0x00008640
        /*0a64*/ 	.word	0x00000000
        /*0a68*/ 	.word	0x00000000
        /*0a6c*/ 	.short	0x010a
        /*0a6e*/ 	.byte	0xff
	.zero		1


	//   ....[152]....
        /*0a70*/ 	.word	0x000086a0
        /*0a74*/ 	.word	0x00000000
        /*0a78*/ 	.word	0x00000000
        /*0a7c*/ 	.short	0x010a
        /*0a7e*/ 	.byte	0xff
	.zero		1


	//   ....[153]....
        /*0a80*/ 	.word	0x00008700
        /*0a84*/ 	.word	0x00000000
        /*0a88*/ 	.word	0x00000000
        /*0a8c*/ 	.short	0x010a
        /*0a8e*/ 	.byte	0xff
	.zero		1


	//   ....[154]....
        /*0a90*/ 	.word	0x00008760
        /*0a94*/ 	.word	0x00000000
        /*0a98*/ 	.word	0x00000000
        /*0a9c*/ 	.short	0x010a
        /*0a9e*/ 	.byte	0xff
	.zero		1


	//   ....[155]....
        /*0aa0*/ 	.word	0x000087c0
        /*0aa4*/ 	.word	0x00000000
        /*0aa8*/ 	.word	0x00000000
        /*0aac*/ 	.short	0x010a
        /*0aae*/ 	.byte	0xff
	.zero		1


	//   ....[156]....
        /*0ab0*/ 	.word	0x00008820
        /*0ab4*/ 	.word	0x00000000
        /*0ab8*/ 	.word	0x00000000
        /*0abc*/ 	.short	0x010a
        /*0abe*/ 	.byte	0xff
	.zero		1


	//   ....[157]....
        /*0ac0*/ 	.word	0x00008880
        /*0ac4*/ 	.word	0x00000000
        /*0ac8*/ 	.word	0x00000000
        /*0acc*/ 	.short	0x010a
        /*0ace*/ 	.byte	0xff
	.zero		1


	//   ....[158]....
        /*0ad0*/ 	.word	0x000088d0
        /*0ad4*/ 	.word	0x00000002
        /*0ad8*/ 	.word	0x000001c0
        /*0adc*/ 	.short	0x010a
        /*0ade*/ 	.byte	0xff
	.zero		1


	//   ....[159]....
        /*0ae0*/ 	.word	0x00008930
        /*0ae4*/ 	.word	0x00000002
        /*0ae8*/ 	.word	0x00000170
        /*0aec*/ 	.short	0x010a
        /*0aee*/ 	.byte	0xff
	.zero		1


	//   ....[160]....
        /*0af0*/ 	.word	0x00008980
        /*0af4*/ 	.word	0x00000002
        /*0af8*/ 	.word	0x00000160
        /*0afc*/ 	.short	0x010a
        /*0afe*/ 	.byte	0xff
	.zero		1


	//   ....[161]....
        /*0b00*/ 	.word	0x000089e0
        /*0b04*/ 	.word	0x00000000
        /*0b08*/ 	.word	0x00000170
        /*0b0c*/ 	.short	0x010a
        /*0b0e*/ 	.byte	0xff
	.zero		1


	//   ....[162]....
        /*0b10*/ 	.word	0x00008a40
        /*0b14*/ 	.word	0x00000005
        /*0b18*/ 	.word	0x00000008
        /*0b1c*/ 	.short	0x010a
        /*0b1e*/ 	.byte	0xff
	.zero		1


	//   ....[163]....
        /*0b20*/ 	.word	0x00008b30
        /*0b24*/ 	.word	0x00000000
        /*0b28*/ 	.word	0x00000008
        /*0b2c*/ 	.short	0x010a
        /*0b2e*/ 	.byte	0xff
	.zero		1


	//   ....[164]....
        /*0b30*/ 	.word	0x00008b80
        /*0b34*/ 	.word	0x00000000
        /*0b38*/ 	.word	0x00000160
        /*0b3c*/ 	.short	0x010a
        /*0b3e*/ 	.byte	0xff
	.zero		1


	//   ....[165]....
        /*0b40*/ 	.word	0x00008be0
        /*0b44*/ 	.word	0x00000000
        /*0b48*/ 	.word	0x000001a0
        /*0b4c*/ 	.short	0x010a
        /*0b4e*/ 	.byte	0xff
	.zero		1


	//   ....[166]....
        /*0b50*/ 	.word	0x00008c40
        /*0b54*/ 	.word	0x00000000
        /*0b58*/ 	.word	0x00000000
        /*0b5c*/ 	.short	0x010a
        /*0b5e*/ 	.byte	0xff
	.zero		1


	//   ....[167]....
        /*0b60*/ 	.word	0x00008ca0
        /*0b64*/ 	.word	0x00000000
        /*0b68*/ 	.word	0x00000000
        /*0b6c*/ 	.short	0x010a
        /*0b6e*/ 	.byte	0xff
	.zero		1


	//   ....[168]....
        /*0b70*/ 	.word	0x00008d00
        /*0b74*/ 	.word	0x00000000
        /*0b78*/ 	.word	0x00000000
        /*0b7c*/ 	.short	0x010a
        /*0b7e*/ 	.byte	0xff
	.zero		1


	//   ....[169]....
        /*0b80*/ 	.word	0x00008d60
        /*0b84*/ 	.word	0x00000000
        /*0b88*/ 	.word	0x00000000
        /*0b8c*/ 	.short	0x010a
        /*0b8e*/ 	.byte	0xff
	.zero		1


	//   ....[170]....
        /*0b90*/ 	.word	0x00008dc0
        /*0b94*/ 	.word	0x00000000
        /*0b98*/ 	.word	0x000001e0
        /*0b9c*/ 	.short	0x010a
        /*0b9e*/ 	.byte	0xff
	.zero		1


	//   ....[171]....
        /*0ba0*/ 	.word	0x00008e10
        /*0ba4*/ 	.word	0x00000007
        /*0ba8*/ 	.word	0x00000160
        /*0bac*/ 	.short	0x010a
        /*0bae*/ 	.byte	0xff
	.zero		1


	//   ....[172]....
        /*0bb0*/ 	.word	0x00008e70
        /*0bb4*/ 	.word	0x00000000
        /*0bb8*/ 	.word	0x00000158
        /*0bbc*/ 	.short	0x010a
        /*0bbe*/ 	.byte	0xff
	.zero		1


	//   ....[173]....
        /*0bc0*/ 	.word	0x00008ed0
        /*0bc4*/ 	.word	0x00000000
        /*0bc8*/ 	.word	0x00000148
        /*0bcc*/ 	.short	0x010a
        /*0bce*/ 	.byte	0xff
	.zero		1


	//   ....[174]....
        /*0bd0*/ 	.word	0x00008f20
        /*0bd4*/ 	.word	0x00000003
        /*0bd8*/ 	.word	0x00000160
        /*0bdc*/ 	.short	0x010a
        /*0bde*/ 	.byte	0xff
	.zero		1


	//   ....[175]....
        /*0be0*/ 	.word	0x00008f80
        /*0be4*/ 	.word	0x00000000
        /*0be8*/ 	.word	0x00000140
        /*0bec*/ 	.short	0x010a
        /*0bee*/ 	.byte	0xff
	.zero		1


	//   ....[176]....
        /*0bf0*/ 	.word	0x00008fd0
        /*0bf4*/ 	.word	0x0000008f
        /*0bf8*/ 	.word	0x00000180
        /*0bfc*/ 	.short	0x010a
        /*0bfe*/ 	.byte	0xff
	.zero		1


	//----- nvinfo : EIATTR_NUM_MBARRIERS
	.align		4
.L_47:
        /*0c00*/ 	.byte	0x03, 0x38
        /*0c02*/ 	.short	0x003d


	//----- nvinfo : EIATTR_EXIT_INSTR_OFFSETS
	.align		4
        /*0c04*/ 	.byte	0x04, 0x1c
        /*0c06*/ 	.short	(.L_49 - .L_48)


	//   ....[0]....
.L_48:
        /*0c08*/ 	.word	0x00003720


	//   ....[1]....
        /*0c0c*/ 	.word	0x00003c10


	//   ....[2]....
        /*0c10*/ 	.word	0x00003c70


	//   ....[3]....
        /*0c14*/ 	.word	0x00004f10


	//   ....[4]....
        /*0c18*/ 	.word	0x00005ac0


	//   ....[5]....
        /*0c1c*/ 	.word	0x00005b00


	//   ....[6]....
        /*0c20*/ 	.word	0x00008040


	//----- nvinfo : EIATTR_MAX_THREADS
	.align		4
.L_49:
        /*0c24*/ 	.byte	0x04, 0x05
        /*0c26*/ 	.short	(.L_51 - .L_50)
.L_50:
        /*0c28*/ 	.word	0x00000100
        /*0c2c*/ 	.word	0x00000001
        /*0c30*/ 	.word	0x00000001


	//----- nvinfo : EIATTR_CRS_STACK_SIZE
	.align		4
.L_51:
        /*0c34*/ 	.byte	0x04, 0x1e
        /*0c36*/ 	.short	(.L_53 - .L_52)
.L_52:
        /*0c38*/ 	.word	0x00000000


	//----- nvinfo : EIATTR_CBANK_PARAM_SIZE
	.align		4
.L_53:
        /*0c3c*/ 	.byte	0x03, 0x19
        /*0c3e*/ 	.short	0x0800


	//----- nvinfo : EIATTR_PARAM_CBANK
	.align		4
        /*0c40*/ 	.byte	0x04, 0x0a
        /*0c42*/ 	.short	(.L_55 - .L_54)
	.align		4
.L_54:
        /*0c44*/ 	.word	index@(.nv.constant0._ZN7cutlass13device_kernelINS_4gemm6kernel13GemmUniversalIN4cute5tupleIJiiiiEEENS1_10collective13CollectiveMmaINS1_35MainloopSm100TmaUmmaWarpSpecializedILi20ELi2ELi4ENS5_IJNS4_1CILi4EEESB_NSA_ILi1EEEEEEEENS5_IJNSA_ILi256EEENSA_ILi64EEESG_EEENS_12float_e4m3_tENS5_IJlSC_lEEESI_SJ_NS4_8TiledMMAINS4_8MMA_AtomIJNS4_10MMA_TraitsINS4_25SM100_MMA_F8F6F4_2x1SM_SSEJSI_SI_fSF_SG_NS4_17integral_constantINS4_4UMMA5MajorELSQ_0EEESR_NSO_INSP_7ScaleInELSS_0EEEST_EEEEEENS4_6LayoutINS5_IJSC_SC_SC_EEENS5_IJNSA_ILi0EEESY_SY_EEEEENS5_IJNS4_10UnderscoreES11_S11_EEEEENS4_28SM100_TMA_2SM_LOAD_MULTICASTENS4_14ComposedLayoutINS4_7SwizzleILi2ELi4ELi3EEENS4_18smem_ptr_flag_bitsILi8EEENSW_INS5_IJNSA_ILi8EEESG_EEENS5_IJSG_SC_EEEEEEEvNS4_8identityES14_S1E_vS1F_EENS_8epilogue10collective18CollectiveEpilogueINS1H_23Sm100TmaWarpSpecializedILi1ELi1ELi64ELb0ELb0EEEJNS5_IJNSA_ILi128EEESG_SG_EEENS5_IJNSW_IS1M_SC_EENSW_ISG_SC_EEEEESI_SJ_SI_SJ_NS1H_6fusion15FusionCallbacksIS1L_NS1R_17LinearCombinationISI_fSI_fLNS_15FloatRoundStyleE2EEES1N_S1Q_JEEENS4_5SM1004TMEM4LOAD26SM100_TMEM_LOAD_32dp32b64xENS4_13SM90_TMA_LOADES1E_NS4_39AutoVectorizingCopyWithAssumedAlignmentILi128EEENS4_14SM90_TMA_STOREES1E_S23_S23_EEEvvEEEEvNT_6ParamsE)
        /*0c48*/ 	.short	0x0380
        /*0c4a*/ 	.short	0x0800


	//----- nvinfo : EIATTR_SW_WAR
	.align		4
.L_55:
        /*0c4c*/ 	.byte	0x04, 0x36
        /*0c4e*/ 	.short	(.L_57 - .L_56)
.L_56:
        /*0c50*/ 	.word	0x00000008
.L_57:


//--------------------- .nv.callgraph             --------------------------
	.section	.nv.callgraph,"",@"SHT_CUDA_CALLGRAPH"
	.align	4
	.sectionentsize	8
	.align		4
        /*0000*/ 	.word	0x00000000
	.align		4
        /*0004*/ 	.word	0xffffffff
	.align		4
        /*0008*/ 	.word	index@(_ZN7cutlass13device_kernelINS_4gemm6kernel13GemmUniversalIN4cute5tupleIJiiiiEEENS1_10collective13CollectiveMmaINS1_35MainloopSm100TmaUmmaWarpSpecializedILi20ELi2ELi4ENS5_IJNS4_1CILi4EEESB_NSA_ILi1EEEEEEEENS5_IJNSA_ILi256EEENSA_ILi64EEESG_EEENS_12float_e4m3_tENS5_IJlSC_lEEESI_SJ_NS4_8TiledMMAINS4_8MMA_AtomIJNS4_10MMA_TraitsINS4_25SM100_MMA_F8F6F4_2x1SM_SSEJSI_SI_fSF_SG_NS4_17integral_constantINS4_4UMMA5MajorELSQ_0EEESR_NSO_INSP_7ScaleInELSS_0EEEST_EEEEEENS4_6LayoutINS5_IJSC_SC_SC_EEENS5_IJNSA_ILi0EEESY_SY_EEEEENS5_IJNS4_10UnderscoreES11_S11_EEEEENS4_28SM100_TMA_2SM_LOAD_MULTICASTENS4_14ComposedLayoutINS4_7SwizzleILi2ELi4ELi3EEENS4_18smem_ptr_flag_bitsILi8EEENSW_INS5_IJNSA_ILi8EEESG_EEENS5_IJSG_SC_EEEEEEEvNS4_8identityES14_S1E_vS1F_EENS_8epilogue10collective18CollectiveEpilogueINS1H_23Sm100TmaWarpSpecializedILi1ELi1ELi64ELb0ELb0EEEJNS5_IJNSA_ILi128EEESG_SG_EEENS5_IJNSW_IS1M_SC_EENSW_ISG_SC_EEEEESI_SJ_SI_SJ_NS1H_6fusion15FusionCallbacksIS1L_NS1R_17LinearCombinationISI_fSI_fLNS_15FloatRoundStyleE2EEES1N_S1Q_JEEENS4_5SM1004TMEM4LOAD26SM100_TMEM_LOAD_32dp32b64xENS4_13SM90_TMA_LOADES1E_NS4_39AutoVectorizingCopyWithAssumedAlignmentILi128EEENS4_14SM90_TMA_STOREES1E_S23_S23_EEEvvEEEEvNT_6ParamsE)
	.align		4
        /*000c*/ 	.word	index@(__assertfail)
	.align		4
        /*0010*/ 	.word	0x00000000
	.align		4
        /*0014*/ 	.word	0xfffffffe
	.align		4
        /*0018*/ 	.word	0x00000000
	.align		4
        /*001c*/ 	.word	0xfffffffd
	.align		4
        /*0020*/ 	.word	0x00000000
	.align		4
        /*0024*/ 	.word	0xfffffffc


//--------------------- .nv.constant4             --------------------------
	.section	.nv.constant4,"a",@progbits
	.align	8
	.align		8
.nv.constant4:
        /*0000*/ 	.dword	__assertfail
	.align		8
        /*0008*/ 	.dword	__unnamed_1
	.align		8
        /*0010*/ 	.dword	__unnamed_2
	.align		8
        /*0018*/ 	.dword	_ZN40_INTERNAL_9035852d_4_k_cu_a697bec5_186174cuda3std3__45__cpo5beginE
	.align		8
        /*0020*/ 	.dword	_ZN40_INTERNAL_9035852d_4_k_cu_a697bec5_186174cuda3std3__45__cpo3endE
	.align		8
        /*0028*/ 	.dword	_ZN40_INTERNAL_9035852d_4_k_cu_a697bec5_186174cuda3std3__45__cpo6cbeginE
	.align		8
        /*0030*/ 	.dword	_ZN40_INTERNAL_9035852d_4_k_cu_a697bec5_186174cuda3std3__45__cpo4cendE
	.align		8
        /*0038*/ 	.dword	_ZN40_INTERNAL_9035852d_4_k_cu_a697bec5_186174cuda3std3__442_GLOBAL__N__9035852d_4_k_cu_a697bec5_186176ignoreE
	.align		8
        /*0040*/ 	.dword	_ZN40_INTERNAL_9035852d_4_k_cu_a697bec5_186174cuda3std3__419piecewise_constructE
	.align		8
        /*0048*/ 	.dword	_ZN40_INTERNAL_9035852d_4_k_cu_a697bec5_186174cuda3std3__48in_placeE
	.align		8
        /*0050*/ 	.dword	_ZN40_INTERNAL_9035852d_4_k_cu_a697bec5_186174cuda3std6ranges3__45__cpo4swapE
	.align		8
        /*0058*/ 	.dword	_ZN40_INTERNAL_9035852d_4_k_cu_a697bec5_186174cuda3std6ranges3__45__cpo9iter_moveE
	.align		8
        /*0060*/ 	.dword	_ZN40_INTERNAL_9035852d_4_k_cu_a697bec5_186174cute7productE
	.align		8
        /*0068*/ 	.dword	_ZN40_INTERNAL_9035852d_4_k_cu_a697bec5_186174cute1_E
	.align		8
        /*0070*/ 	.dword	$str$25
	.align		8
        /*0078*/ 	.dword	$str$26
	.align		8
        /*0080*/ 	.dword	$str$27
	.align		8
        /*0088*/ 	.dword	$str$28


//--------------------- .text._ZN7cutlass13device_kernelINS_4gemm6kernel13GemmUniversalIN4cute5tupleIJiiiiEEENS1_10collective13CollectiveMmaINS1_35MainloopSm100TmaUmmaWarpSpecializedILi20ELi2ELi4ENS5_IJNS4_1CILi4EEESB_NSA_ILi1EEEEEEEENS5_IJNSA_ILi256EEENSA_ILi64EEESG_EEENS_12float_e4m3_tENS5_IJlSC_lEEESI_SJ_NS4_8TiledMMAINS4_8MMA_AtomIJNS4_10MMA_TraitsINS4_25SM100_MMA_F8F6F4_2x1SM_SSEJSI_SI_fSF_SG_NS4_17integral_constantINS4_4UMMA5MajorELSQ_0EEESR_NSO_INSP_7ScaleInELSS_0EEEST_EEEEEENS4_6LayoutINS5_IJSC_SC_SC_EEENS5_IJNSA_ILi0EEESY_SY_EEEEENS5_IJNS4_10UnderscoreES11_S11_EEEEENS4_28SM100_TMA_2SM_LOAD_MULTICASTENS4_14ComposedLayoutINS4_7SwizzleILi2ELi4ELi3EEENS4_18smem_ptr_flag_bitsILi8EEENSW_INS5_IJNSA_ILi8EEESG_EEENS5_IJSG_SC_EEEEEEEvNS4_8identityES14_S1E_vS1F_EENS_8epilogue10collective18CollectiveEpilogueINS1H_23Sm100TmaWarpSpecializedILi1ELi1ELi64ELb0ELb0EEEJNS5_IJNSA_ILi128EEESG_SG_EEENS5_IJNSW_IS1M_SC_EENSW_ISG_SC_EEEEESI_SJ_SI_SJ_NS1H_6fusion15FusionCallbacksIS1L_NS1R_17LinearCombinationISI_fSI_fLNS_15FloatRoundStyleE2EEES1N_S1Q_JEEENS4_5SM1004TMEM4LOAD26SM100_TMEM_LOAD_32dp32b64xENS4_13SM90_TMA_LOADES1E_NS4_39AutoVectorizingCopyWithAssumedAlignmentILi128EEENS4_14SM90_TMA_STOREES1E_S23_S23_EEEvvEEEEvNT_6ParamsE --------------------------
	.section	.text._ZN7cutlass13device_kernelINS_4gemm6kernel13GemmUniversalIN4cute5tupleIJiiiiEEENS1_10collective13CollectiveMmaINS1_35MainloopSm100TmaUmmaWarpSpecializedILi20ELi2ELi4ENS5_IJNS4_1CILi4EEESB_NSA_ILi1EEEEEEEENS5_IJNSA_ILi256EEENSA_ILi64EEESG_EEENS_12float_e4m3_tENS5_IJlSC_lEEESI_SJ_NS4_8TiledMMAINS4_8MMA_AtomIJNS4_10MMA_TraitsINS4_25SM100_MMA_F8F6F4_2x1SM_SSEJSI_SI_fSF_SG_NS4_17integral_constantINS4_4UMMA5MajorELSQ_0EEESR_NSO_INSP_7ScaleInELSS_0EEEST_EEEEEENS4_6LayoutINS5_IJSC_SC_SC_EEENS5_IJNSA_ILi0EEESY_SY_EEEEENS5_IJNS4_10UnderscoreES11_S11_EEEEENS4_28SM100_TMA_2SM_LOAD_MULTICASTENS4_14ComposedLayoutINS4_7SwizzleILi2ELi4ELi3EEENS4_18smem_ptr_flag_bitsILi8EEENSW_INS5_IJNSA_ILi8EEESG_EEENS5_IJSG_SC_EEEEEEEvNS4_8identityES14_S1E_vS1F_EENS_8epilogue10collective18CollectiveEpilogueINS1H_23Sm100TmaWarpSpecializedILi1ELi1ELi64ELb0ELb0EEEJNS5_IJNSA_ILi128EEESG_SG_EEENS5_IJNSW_IS1M_SC_EENSW_ISG_SC_EEEEESI_SJ_SI_SJ_NS1H_6fusion15FusionCallbacksIS1L_NS1R_17LinearCombinationISI_fSI_fLNS_15FloatRoundStyleE2EEES1N_S1Q_JEEENS4_5SM1004TMEM4LOAD26SM100_TMEM_LOAD_32dp32b64xENS4_13SM90_TMA_LOADES1E_NS4_39AutoVectorizingCopyWithAssumedAlignmentILi128EEENS4_14SM90_TMA_STOREES1E_S23_S23_EEEvvEEEEvNT_6ParamsE,"ax",@progbits
	.align	128
.text._ZN7cutlass13device_kernelINS_4gemm6kernel13GemmUniversalIN4cute5tupleIJiiiiEEENS1_10collective13CollectiveMmaINS1_35MainloopSm100TmaUmmaWarpSpecializedILi20ELi2ELi4ENS5_IJNS4_1CILi4EEESB_NSA_ILi1EEEEEEEENS5_IJNSA_ILi256EEENSA_ILi64EEESG_EEENS_12float_e4m3_tENS5_IJlSC_lEEESI_SJ_NS4_8TiledMMAINS4_8MMA_AtomIJNS4_10MMA_TraitsINS4_25SM100_MMA_F8F6F4_2x1SM_SSEJSI_SI_fSF_SG_NS4_17integral_constantINS4_4UMMA5MajorELSQ_0EEESR_NSO_INSP_7ScaleInELSS_0EEEST_EEEEEENS4_6LayoutINS5_IJSC_SC_SC_EEENS5_IJNSA_ILi0EEESY_SY_EEEEENS5_IJNS4_10UnderscoreES11_S11_EEEEENS4_28SM100_TMA_2SM_LOAD_MULTICASTENS4_14ComposedLayoutINS4_7SwizzleILi2ELi4ELi3EEENS4_18smem_ptr_flag_bitsILi8EEENSW_INS5_IJNSA_ILi8EEESG_EEENS5_IJSG_SC_EEEEEEEvNS4_8identityES14_S1E_vS1F_EENS_8epilogue10collective18CollectiveEpilogueINS1H_23Sm100TmaWarpSpecializedILi1ELi1ELi64ELb0ELb0EEEJNS5_IJNSA_ILi128EEESG_SG_EEENS5_IJNSW_IS1M_SC_EENSW_ISG_SC_EEEEESI_SJ_SI_SJ_NS1H_6fusion15FusionCallbacksIS1L_NS1R_17LinearCombinationISI_fSI_fLNS_15FloatRoundStyleE2EEES1N_S1Q_JEEENS4_5SM1004TMEM4LOAD26SM100_TMEM_LOAD_32dp32b64xENS4_13SM90_TMA_LOADES1E_NS4_39AutoVectorizingCopyWithAssumedAlignmentILi128EEENS4_14SM90_TMA_STOREES1E_S23_S23_EEEvvEEEEvNT_6ParamsE:
        .type           _ZN7cutlass13device_kernelINS_4gemm6kernel13GemmUniversalIN4cute5tupleIJiiiiEEENS1_10collective13CollectiveMmaINS1_35MainloopSm100TmaUmmaWarpSpecializedILi20ELi2ELi4ENS5_IJNS4_1CILi4EEESB_NSA_ILi1EEEEEEEENS5_IJNSA_ILi256EEENSA_ILi64EEESG_EEENS_12float_e4m3_tENS5_IJlSC_lEEESI_SJ_NS4_8TiledMMAINS4_8MMA_AtomIJNS4_10MMA_TraitsINS4_25SM100_MMA_F8F6F4_2x1SM_SSEJSI_SI_fSF_SG_NS4_17integral_constantINS4_4UMMA5MajorELSQ_0EEESR_NSO_INSP_7ScaleInELSS_0EEEST_EEEEEENS4_6LayoutINS5_IJSC_SC_SC_EEENS5_IJNSA_ILi0EEESY_SY_EEEEENS5_IJNS4_10UnderscoreES11_S11_EEEEENS4_28SM100_TMA_2SM_LOAD_MULTICASTENS4_14ComposedLayoutINS4_7SwizzleILi2ELi4ELi3EEENS4_18smem_ptr_flag_bitsILi8EEENSW_INS5_IJNSA_ILi8EEESG_EEENS5_IJSG_SC_EEEEEEEvNS4_8identityES14_S1E_vS1F_EENS_8epilogue10collective18CollectiveEpilogueINS1H_23Sm100TmaWarpSpecializedILi1ELi1ELi64ELb0ELb0EEEJNS5_IJNSA_ILi128EEESG_SG_EEENS5_IJNSW_IS1M_SC_EENSW_ISG_SC_EEEEESI_SJ_SI_SJ_NS1H_6fusion15FusionCallbacksIS1L_NS1R_17LinearCombinationISI_fSI_fLNS_15FloatRoundStyleE2EEES1N_S1Q_JEEENS4_5SM1004TMEM4LOAD26SM100_TMEM_LOAD_32dp32b64xENS4_13SM90_TMA_LOADES1E_NS4_39AutoVectorizingCopyWithAssumedAlignmentILi128EEENS4_14SM90_TMA_STOREES1E_S23_S23_EEEvvEEEEvNT_6ParamsE,@function
        .size           _ZN7cutlass13device_kernelINS_4gemm6kernel13GemmUniversalIN4cute5tupleIJiiiiEEENS1_10collective13CollectiveMmaINS1_35MainloopSm100TmaUmmaWarpSpecializedILi20ELi2ELi4ENS5_IJNS4_1CILi4EEESB_NSA_ILi1EEEEEEEENS5_IJNSA_ILi256EEENSA_ILi64EEESG_EEENS_12float_e4m3_tENS5_IJlSC_lEEESI_SJ_NS4_8TiledMMAINS4_8MMA_AtomIJNS4_10MMA_TraitsINS4_25SM100_MMA_F8F6F4_2x1SM_SSEJSI_SI_fSF_SG_NS4_17integral_constantINS4_4UMMA5MajorELSQ_0EEESR_NSO_INSP_7ScaleInELSS_0EEEST_EEEEEENS4_6LayoutINS5_IJSC_SC_SC_EEENS5_IJNSA_ILi0EEESY_SY_EEEEENS5_IJNS4_10UnderscoreES11_S11_EEEEENS4_28SM100_TMA_2SM_LOAD_MULTICASTENS4_14ComposedLayoutINS4_7SwizzleILi2ELi4ELi3EEENS4_18smem_ptr_flag_bitsILi8EEENSW_INS5_IJNSA_ILi8EEESG_EEENS5_IJSG_SC_EEEEEEEvNS4_8identityES14_S1E_vS1F_EENS_8epilogue10collective18CollectiveEpilogueINS1H_23Sm100TmaWarpSpecializedILi1ELi1ELi64ELb0ELb0EEEJNS5_IJNSA_ILi128EEESG_SG_EEENS5_IJNSW_IS1M_SC_EENSW_ISG_SC_EEEEESI_SJ_SI_SJ_NS1H_6fusion15FusionCallbacksIS1L_NS1R_17LinearCombinationISI_fSI_fLNS_15FloatRoundStyleE2EEES1N_S1Q_JEEENS4_5SM1004TMEM4LOAD26SM100_TMEM_LOAD_32dp32b64xENS4_13SM90_TMA_LOADES1E_NS4_39AutoVectorizingCopyWithAssumedAlignmentILi128EEENS4_14SM90_TMA_STOREES1E_S23_S23_EEEvvEEEEvNT_6ParamsE,(.L_x_198 - _ZN7cutlass13device_kernelINS_4gemm6kernel13GemmUniversalIN4cute5tupleIJiiiiEEENS1_10collective13CollectiveMmaINS1_35MainloopSm100TmaUmmaWarpSpecializedILi20ELi2ELi4ENS5_IJNS4_1CILi4EEESB_NSA_ILi1EEEEEEEENS5_IJNSA_ILi256EEENSA_ILi64EEESG_EEENS_12float_e4m3_tENS5_IJlSC_lEEESI_SJ_NS4_8TiledMMAINS4_8MMA_AtomIJNS4_10MMA_TraitsINS4_25SM100_MMA_F8F6F4_2x1SM_SSEJSI_SI_fSF_SG_NS4_17integral_constantINS4_4UMMA5MajorELSQ_0EEESR_NSO_INSP_7ScaleInELSS_0EEEST_EEEEEENS4_6LayoutINS5_IJSC_SC_SC_EEENS5_IJNSA_ILi0EEESY_SY_EEEEENS5_IJNS4_10UnderscoreES11_S11_EEEEENS4_28SM100_TMA_2SM_LOAD_MULTICASTENS4_14ComposedLayoutINS4_7SwizzleILi2ELi4ELi3EEENS4_18smem_ptr_flag_bitsILi8EEENSW_INS5_IJNSA_ILi8EEESG_EEENS5_IJSG_SC_EEEEEEEvNS4_8identityES14_S1E_vS1F_EENS_8epilogue10collective18CollectiveEpilogueINS1H_23Sm100TmaWarpSpecializedILi1ELi1ELi64ELb0ELb0EEEJNS5_IJNSA_ILi128EEESG_SG_EEENS5_IJNSW_IS1M_SC_EENSW_ISG_SC_EEEEESI_SJ_SI_SJ_NS1H_6fusion15FusionCallbacksIS1L_NS1R_17LinearCombinationISI_fSI_fLNS_15FloatRoundStyleE2EEES1N_S1Q_JEEENS4_5SM1004TMEM4LOAD26SM100_TMEM_LOAD_32dp32b64xENS4_13SM90_TMA_LOADES1E_NS4_39AutoVectorizingCopyWithAssumedAlignmentILi128EEENS4_14SM90_TMA_STOREES1E_S23_S23_EEEvvEEEEvNT_6ParamsE)
        .other          _ZN7cutlass13device_kernelINS_4gemm6kernel13GemmUniversalIN4cute5tupleIJiiiiEEENS1_10collective13CollectiveMmaINS1_35MainloopSm100TmaUmmaWarpSpecializedILi20ELi2ELi4ENS5_IJNS4_1CILi4EEESB_NSA_ILi1EEEEEEEENS5_IJNSA_ILi256EEENSA_ILi64EEESG_EEENS_12float_e4m3_tENS5_IJlSC_lEEESI_SJ_NS4_8TiledMMAINS4_8MMA_AtomIJNS4_10MMA_TraitsINS4_25SM100_MMA_F8F6F4_2x1SM_SSEJSI_SI_fSF_SG_NS4_17integral_constantINS4_4UMMA5MajorELSQ_0EEESR_NSO_INSP_7ScaleInELSS_0EEEST_EEEEEENS4_6LayoutINS5_IJSC_SC_SC_EEENS5_IJNSA_ILi0EEESY_SY_EEEEENS5_IJNS4_10UnderscoreES11_S11_EEEEENS4_28SM100_TMA_2SM_LOAD_MULTICASTENS4_14ComposedLayoutINS4_7SwizzleILi2ELi4ELi3EEENS4_18smem_ptr_flag_bitsILi8EEENSW_INS5_IJNSA_ILi8EEESG_EEENS5_IJSG_SC_EEEEEEEvNS4_8identityES14_S1E_vS1F_EENS_8epilogue10collective18CollectiveEpilogueINS1H_23Sm100TmaWarpSpecializedILi1ELi1ELi64ELb0ELb0EEEJNS5_IJNSA_ILi128EEESG_SG_EEENS5_IJNSW_IS1M_SC_EENSW_ISG_SC_EEEEESI_SJ_SI_SJ_NS1H_6fusion15FusionCallbacksIS1L_NS1R_17LinearCombinationISI_fSI_fLNS_15FloatRoundStyleE2EEES1N_S1Q_JEEENS4_5SM1004TMEM4LOAD26SM100_TMEM_LOAD_32dp32b64xENS4_13SM90_TMA_LOADES1E_NS4_39AutoVectorizingCopyWithAssumedAlignmentILi128EEENS4_14SM90_TMA_STOREES1E_S23_S23_EEEvvEEEEvNT_6ParamsE,@"STO_CUDA_ENTRY STV_DEFAULT"
_ZN7cutlass13device_kernelINS_4gemm6kernel13GemmUniversalIN4cute5tupleIJiiiiEEENS1_10collective13CollectiveMmaINS1_35MainloopSm100TmaUmmaWarpSpecializedILi20ELi2ELi4ENS5_IJNS4_1CILi4EEESB_NSA_ILi1EEEEEEEENS5_IJNSA_ILi256EEENSA_ILi64EEESG_EEENS_12float_e4m3_tENS5_IJlSC_lEEESI_SJ_NS4_8TiledMMAINS4_8MMA_AtomIJNS4_10MMA_TraitsINS4_25SM100_MMA_F8F6F4_2x1SM_SSEJSI_SI_fSF_SG_NS4_17integral_constantINS4_4UMMA5MajorELSQ_0EEESR_NSO_INSP_7ScaleInELSS_0EEEST_EEEEEENS4_6LayoutINS5_IJSC_SC_SC_EEENS5_IJNSA_ILi0EEESY_SY_EEEEENS5_IJNS4_10UnderscoreES11_S11_EEEEENS4_28SM100_TMA_2SM_LOAD_MULTICASTENS4_14ComposedLayoutINS4_7SwizzleILi2ELi4ELi3EEENS4_18smem_ptr_flag_bitsILi8EEENSW_INS5_IJNSA_ILi8EEESG_EEENS5_IJSG_SC_EEEEEEEvNS4_8identityES14_S1E_vS1F_EENS_8epilogue10collective18CollectiveEpilogueINS1H_23Sm100TmaWarpSpecializedILi1ELi1ELi64ELb0ELb0EEEJNS5_IJNSA_ILi128EEESG_SG_EEENS5_IJNSW_IS1M_SC_EENSW_ISG_SC_EEEEESI_SJ_SI_SJ_NS1H_6fusion15FusionCallbacksIS1L_NS1R_17LinearCombinationISI_fSI_fLNS_15FloatRoundStyleE2EEES1N_S1Q_JEEENS4_5SM1004TMEM4LOAD26SM100_TMEM_LOAD_32dp32b64xENS4_13SM90_TMA_LOADES1E_NS4_39AutoVectorizingCopyWithAssumedAlignmentILi128EEENS4_14SM90_TMA_STOREES1E_S23_S23_EEEvvEEEEvNT_6ParamsE:
[----:B------:R-:W1:Y:S01]  /*0000*/  LDC R1, c[0x0][0x37c] ;  /* 0x0000df00ff017b82 */ /* 0x000e620000000800 */
[----:B------:R-:W2:Y:S01]  /*0010*/  S2R R131, SR_TID.X ;  /* 0x0000000000837919 */ /* 0x000ea20000002100 */
[----:B------:R-:W3:Y:S06]  /*0020*/  LDCU.64 UR6, c[0x0][0x890] ;  /* 0x00011200ff0677ac */ /* 0x000eec0008000a00 */
[----:B------:R-:W4:Y:S01]  /*0030*/  S2UR UR54, SR_CgaCtaId ;  /* 0x00000000003679c3 */ /* 0x000f220000008800 */
[----:B------:R-:W-:Y:S01]  /*0040*/  PRMT R141, RZ, 0x7610, R141 ;  /* 0x00007610ff8d7816 */ /* 0x000fe2000000008d */
[----:B------:R-:W1:Y:S01]  /*0050*/  LDCU.64 UR52, c[0x0][0x358] ;  /* 0x00006b00ff3477ac */ /* 0x000e620008000a00 */
[----:B------:R-:W-:-:S02]  /*0060*/  ELECT P0, URZ, PT ;  /* 0x0000000000ff782f */ /* 0x000fc40003800000 */
[----:B---3--:R-:W-:-:S04]  /*0070*/  ISETP.NE.U32.AND P1, PT, RZ, UR6, PT ;  /* 0x00000006ff007c0c */ /* 0x008fc8000bf25070 */
[----:B------:R-:W-:Y:S01]  /*0080*/  ISETP.NE.AND.EX P2, PT, RZ, UR7, PT, P1 ;  /* 0x00000007ff007c0c */ /* 0x000fe2000bf45310 */
[----:B----4-:R-:W-:Y:S02]  /*0090*/  ULOP3.LUT UR18, UR54, 0x1, URZ, 0xc0, !UPT ;  /* 0x0000000136127892 */ /* 0x010fe4000f8ec0ff */
[----:B------:R-:W-:Y:S01]  /*00a0*/  ULOP3.LUT UR17, UR54, 0x1, URZ, 0x3c, !UPT ;  /* 0x0000000136117892 */ /* 0x000fe2000f8e3cff */
[----:B--2---:R-:W-:-:S05]  /*00b0*/  SHF.R.U32.HI R142, RZ, 0x5, R131 ;  /* 0x00000005ff8e7819 */ /* 0x004fca0000011683 */
[----:B------:R-:W2:Y:S02]  /*00c0*/  SHFL.IDX PT, R0, R142, RZ, 0x1f ;  /* 0x00001fff8e007589 */ /* 0x000ea400000e0000 */
[----:B--2---:R-:W-:Y:S02]  /*00d0*/  R2UR UR11, R0 ;  /* 0x00000000000b72ca */ /* 0x004fe400000e0000 */
[----:B-1----:R-:W-:Y:S05]  /*00e0*/  @P2 BRA `(.L_x_0) ;  /* 0x00000000002c2947 */ /* 0x002fea0003800000 */
[----:B------:R-:W1:Y:S02]  /*00f0*/  LDCU.64 UR4, c[0x0][0x888] ;  /* 0x00011100ff0477ac */ /* 0x000e640008000a00 */
[----:B-1----:R-:W-:-:S04]  /*0100*/  UISETP.NE.U32.AND UP0, UPT, UR4, URZ, UPT ;  /* 0x000000ff0400728c */ /* 0x002fc8000bf05070 */
[----:B------:R-:W-:-:S09]  /*0110*/  UISETP.NE.AND.EX UP0, UPT, UR5, URZ, UPT, UP0 ;  /* 0x000000ff0500728c */ /* 0x000fd2000bf05300 */
[----:B------:R-:W-:Y:S05]  /*0120*/  BRA.U !UP0, `(.L_x_1) ;  /* 0x0000000108107547 */ /* 0x000fea000b800000 */
[----:B------:R-:W1:Y:S02]  /*0130*/  LDC.64 R2, c[0x0][0x888] ;  /* 0x00022200ff027b82 */ /* 0x000e640000000a00 */
[----:B-1----:R1:W5:Y:S01]  /*0140*/  LDG.E R71, desc[UR52][R2.64] ;  /* 0x0000003402477981 */ /* 0x002362000c1e1900 */
[----:B------:R-:W-:Y:S01]  /*0150*/  HFMA2 R141, -RZ, RZ, 0, 5.9604644775390625e-08 ;  /* 0x00000001ff8d7431 */ /* 0x000fe200000001ff */
[----:B------:R-:W-:Y:S05]  /*0160*/  BRA `(.L_x_0) ;  /* 0x00000000000c7947 */ /* 0x000fea0003800000 */
.L_x_1:
[----:B------:R-:W1:Y:S01]  /*0170*/  LDCU UR4, c[0x0][0x880] ;  /* 0x00011000ff0477ac */ /* 0x000e620008000800 */
[----:B------:R-:W-:Y:S01]  /*0180*/  HFMA2 R141, -RZ, RZ, 0, 5.9604644775390625e-08 ;  /* 0x00000001ff8d7431 */ /* 0x000fe200000001ff */
[----:B-1----:R-:W-:-:S07]  /*0190*/  MOV R71, UR4 ;  /* 0x0000000400477c02 */ /* 0x002fce0008000f00 */
.L_x_0:
[----:B------:R-:W2:Y:S02]  /*01a0*/  LDCU.64 UR4, c[0x0][0x8b0] ;  /* 0x00011600ff0477ac */ /* 0x000ea40008000a00 */
[----:B--2---:R-:W-:-:S04]  /*01b0*/  UISETP.NE.U32.AND UP0, UPT, UR4, URZ, UPT ;  /* 0x000000ff0400728c */ /* 0x004fc8000bf05070 */
[----:B------:R-:W-:-:S09]  /*01c0*/  UISETP.NE.AND.EX UP0, UPT, UR5, URZ, UPT, UP0 ;  /* 0x000000ff0500728c */ /* 0x000fd2000bf05300 */
[----:B------:R-:W-:Y:S05]  /*01d0*/  BRA.U UP0, `(.L_x_2) ;  /* 0x0000000100247547 */ /* 0x000fea000b800000 */
[----:B------:R-:W2:Y:S02]  /*01e0*/  LDCU.64 UR4, c[0x0][0x8a8] ;  /* 0x00011500ff0477ac */ /* 0x000ea40008000a00 */
[----:B--2---:R-:W-:-:S04]  /*01f0*/  UISETP.NE.U32.AND UP0, UPT, UR4, URZ, UPT ;  /* 0x000000ff0400728c */ /* 0x004fc8000bf05070 */
[----:B------:R-:W-:-:S09]  /*0200*/  UISETP.NE.AND.EX UP0, UPT, UR5, URZ, UPT, UP0 ;  /* 0x000000ff0500728c */ /* 0x000fd2000bf05300 */
[----:B------:R-:W-:Y:S05]  /*0210*/  BRA.U !UP0, `(.L_x_3) ;  /* 0x00000001080c7547 */ /* 0x000fea000b800000 */
[----:B-1----:R-:W1:Y:S02]  /*0220*/  LDC.64 R2, c[0x0][0x8a8] ;  /* 0x00022a00ff027b82 */ /* 0x002e640000000a00 */
[----:B-1----:R2:W5:Y:S01]  /*0230*/  LDG.E R70, desc[UR52][R2.64] ;  /* 0x0000003402467981 */ /* 0x002562000c1e1900 */
[----:B------:R-:W-:Y:S05]  /*0240*/  BRA `(.L_x_2) ;  /* 0x0000000000087947 */ /* 0x000fea0003800000 */
.L_x_3:
[----:B------:R-:W2:Y:S02]  /*0250*/  LDCU UR4, c[0x0][0x8a0] ;  /* 0x00011400ff0477ac */ /* 0x000ea40008000800 */
[----:B--2---:R-:W-:Y:S02]  /*0260*/  MOV R70, UR4 ;  /* 0x0000000400467c02 */ /* 0x004fe40008000f00 */
.L_x_2:
[----:B------:R-:W-:Y:S01]  /*0270*/  IMAD.U32 R0, RZ, RZ, UR11 ;  /* 0x0000000bff007e24 */ /* 0x000fe2000f8e00ff */
[----:B------:R-:W-:Y:S04]  /*0280*/  BSSY.RECONVERGENT B0, `(.L_x_4) ;  /* 0x000000c000007945 */ /* 0x000fe80003800200 */
[C---:B------:R-:W-:Y:S02]  /*0290*/  ISETP.NE.OR P3, PT, R0.reuse, 0x1, !P0 ;  /* 0x000000010000780c */ /* 0x040fe40004765670 */
[----:B------:R-:W-:-:S11]  /*02a0*/  ISETP.NE.OR P2, PT, R0, 0x3, !P0 ;  /* 0x000000030000780c */ /* 0x000fd60004745670 */
[----:B------:R-:W-:Y:S05]  /*02b0*/  @P3 BRA `(.L_x_5) ;  /* 0x0000000000203947 */ /* 0x000fea0003800000 */
[----:B------:R-:W3:Y:S02]  /*02c0*/  LDCU.64 UR4, c[0x0][0x348] ;  /* 0x00006900ff0477ac */ /* 0x000ee40008000a00 */
[----:B---3--:R-:W-:Y:S02]  /*02d0*/  UIADD3 UR8, UP1, UPT, UR4, 0x80, URZ ;  /* 0x0000008004087890 */ /* 0x008fe4000ff3e0ff */
[----:B------:R-:W-:Y:S02]  /*02e0*/  UIADD3 UR4, UP0, UPT, UR4, 0x180, URZ ;  /* 0x0000018004047890 */ /* 0x000fe4000ff1e0ff */
[----:B------:R-:W-:Y:S02]  /*02f0*/  UIADD3.X UR9, UPT, UPT, URZ, UR5, URZ, UP1, !UPT ;  /* 0x00000005ff097290 */ /* 0x000fe40008ffe4ff */
[----:B------:R-:W-:-:S07]  /*0300*/  UIADD3.X UR5, UPT, UPT, URZ, UR5, URZ, UP0, !UPT ;  /* 0x00000005ff057290 */ /* 0x000fce00087fe4ff */
[----:B------:R3:W-:Y:S02]  /*0310*/  UTMACCTL.PF [UR8] ;  /* 0x00000000080079b9 */ /* 0x0007e40008040000 */
[----:B------:R3:W-:Y:S02]  /*0320*/  UTMACCTL.PF [UR4] ;  /* 0x00000000040079b9 */ /* 0x0007e40008040000 */
[----:B---3--:R-:W-:Y:S01]  /*0330*/  NOP ;  /* 0x0000000000007918 */ /* 0x008fe20000000000 */
.L_x_5:
[----:B------:R-:W-:Y:S05]  /*0340*/  BSYNC.RECONVERGENT B0 ;  /* 0x0000000000007941 */ /* 0x000fea0003800200 */
.L_x_4:
[----:B------:R-:W-:Y:S04]  /*0350*/  BSSY.RECONVERGENT B0, `(.L_x_6) ;  /* 0x000000a000007945 */ /* 0x000fe80003800200 */
        /* <DEDUP_REMOVED lines=9> */
.L_x_7:
[----:B------:R-:W-:Y:S05]  /*03f0*/  BSYNC.RECONVERGENT B0 ;  /* 0x0000000000007941 */ /* 0x000fea0003800200 */
.L_x_6:
[----:B------:R-:W3:Y:S01]  /*0400*/  LDCU.64 UR4, c[0x0][0x888] ;  /* 0x00011100ff0477ac */ /* 0x000ee20008000a00 */
[----:B------:R-:W-:Y:S01]  /*0410*/  ISETP.NE.AND.EX P1, PT, RZ, UR7, PT, P1 ;  /* 0x00000007ff007c0c */ /* 0x000fe2000bf25310 */
[----:B------:R-:W-:Y:S01]  /*0420*/  UPLOP3.LUT UP3, UPT, UPT, UPT, UPT, 0x80, 0x8 ;  /* 0x000000000008789c */ /* 0x000fe20003f6f070 */
[----:B---3--:R-:W-:-:S04]  /*0430*/  ISETP.NE.U32.AND P2, PT, RZ, UR4, PT ;  /* 0x00000004ff007c0c */ /* 0x008fc8000bf45070 */
[----:B------:R-:W-:-:S13]  /*0440*/  ISETP.NE.AND.EX P2, PT, RZ, UR5, PT, P2 ;  /* 0x00000005ff007c0c */ /* 0x000fda000bf45320 */
[----:B------:R-:W-:Y:S05]  /*0450*/  @P2 BRA P1, `(.L_x_8) ;  /* 0x0000000000282947 */ /* 0x000fea0000800000 */
[----:B------:R-:W-:Y:S01]  /*0460*/  UISETP.NE.U32.AND UP0, UPT, UR6, URZ, UPT ;  /* 0x000000ff0600728c */ /* 0x000fe2000bf05070 */
[----:B-----5:R-:W-:Y:S01]  /*0470*/  FSETP.NEU.AND P1, PT, R71, RZ, PT ;  /* 0x000000ff4700720b */ /* 0x020fe20003f2d000 */
[----:B------:R-:W-:Y:S02]  /*0480*/  UISETP.NE.U32.AND UP2, UPT, UR4, URZ, UPT ;  /* 0x000000ff0400728c */ /* 0x000fe4000bf45070 */
[----:B------:R-:W-:Y:S02]  /*0490*/  UISETP.NE.AND.EX UP1, UPT, UR7, URZ, UPT, UP0 ;  /* 0x000000ff0700728c */ /* 0x000fe4000bf25300 */
[----:B------:R-:W-:-:S04]  /*04a0*/  UISETP.NE.AND.EX UP0, UPT, UR5, URZ, UPT, UP2 ;  /* 0x000000ff0500728c */ /* 0x000fc8000bf05320 */
[----:B------:R-:W-:-:S04]  /*04b0*/  USEL UR4, URZ, 0xffffffff, UP0 ;  /* 0xffffffffff047887 */ /* 0x000fc80008000000 */
[----:B------:R-:W-:Y:S01]  /*04c0*/  VOTEU.ANY UP0, P1 ;  /* 0x0000000000ff7886 */ /* 0x000fe20000800100 */
[----:B------:R-:W-:-:S04]  /*04d0*/  @!UP1 USEL UR4, URZ, 0xffffffff, UP0 ;  /* 0xffffffffff049887 */ /* 0x000fc80008000000 */
[----:B------:R-:W-:-:S04]  /*04e0*/  ULOP3.LUT UR4, UR4, 0x1, URZ, 0xc0, !UPT ;  /* 0x0000000104047892 */ /* 0x000fc8000f8ec0ff */
[----:B------:R-:W-:-:S11]  /*04f0*/  UISETP.NE.U32.AND UP3, UPT, UR4, 0x1, UPT ;  /* 0x000000010400788c */ /* 0x000fd6000bf65070 */
.L_x_8:
[----:B------:R-:W3:Y:S01]  /*0500*/  SHFL.IDX PT, R0, R142, RZ, 0x1f ;  /* 0x00001fff8e007589 */ /* 0x000ee200000e0000 */
[----:B------:R-:W-:-:S04]  /*0510*/  UISETP.NE.AND UP0, UPT, UR11, 0x2, UPT ;  /* 0x000000020b00788c */ /* 0x000fc8000bf05270 */
[----:B------:R-:W-:Y:S02]  /*0520*/  UISETP.EQ.AND UP1, UPT, UR18, URZ, !UP0 ;  /* 0x000000ff1200728c */ /* 0x000fe4000c722270 */
[----:B------:R-:W-:-:S04]  /*0530*/  USEL UR26, URZ, 0x1, UP0 ;  /* 0x00000001ff1a7887 */ /* 0x000fc80008000000 */
[----:B------:R-:W-:Y:S02]  /*0540*/  PLOP3.LUT P3, PT, P0, PT, UP1, 0x80, 0x8 ;  /* 0x000000000008781c */ /* 0x000fe4000076f018 */
[----:B---3--:R-:W-:-:S13]  /*0550*/  ISETP.NE.AND P1, PT, R0, RZ, PT ;  /* 0x000000ff0000720c */ /* 0x008fda0003f25270 */
[----:B------:R-:W-:Y:S05]  /*0560*/  @P1 BRA `(.L_x_9) ;  /* 0x0000000000e01947 */ /* 0x000fea0003800000 */
[----:B------:R-:W-:Y:S01]  /*0570*/  ELECT P1, URZ, PT ;  /* 0x0000000000ff782f */ /* 0x000fe20003820000 */
[----:B------:R-:W-:-:S12]  /*0580*/  BSSY.RECONVERGENT B0, `(.L_x_9) ;  /* 0x0000036000007945 */ /* 0x000fd80003800200 */
[----:B------:R-:W-:Y:S05]  /*0590*/  @!P1 BRA `(.L_x_10) ;  /* 0x0000000000d09947 */ /* 0x000fea0003800000 */
[----:B------:R-:W-:Y:S01]  /*05a0*/  UMOV UR6, 0x400 ;  /* 0x0000040000067882 */ /* 0x000fe20000000000 */
[----:B------:R-:W-:Y:S01]  /*05b0*/  UMOV UR5, 0x1 ;  /* 0x0000000100057882 */ /* 0x000fe20000000000 */
[----:B------:R-:W-:Y:S01]  /*05c0*/  UMOV UR4, 0x5 ;  /* 0x0000000500047882 */ /* 0x000fe20000000000 */
[----:B------:R-:W-:Y:S02]  /*05d0*/  ULEA UR6, UR54, UR6, 0x18 ;  /* 0x0000000636067291 */ /* 0x000fe4000f8ec0ff */
[----:B------:R-:W-:-:S04]  /*05e0*/  UIADD3 UR8, UPT, UPT, -UR5, 0x100000, URZ ;  /* 0x0010000005087890 */ /* 0x000fc8000fffe1ff */
[----:B------:R-:W-:Y:S02]  /*05f0*/  USHF.L.U32 UR9, UR8, 0xb, URZ ;  /* 0x0000000b08097899 */ /* 0x000fe400080006ff */
[----:B------:R-:W-:Y:S02]  /*0600*/  USHF.L.U32 UR8, UR8, 0x1, URZ ;  /* 0x0000000108087899 */ /* 0x000fe400080006ff */
[----:B------:R-:W-:-:S04]  /*0610*/  UIADD3 UR4, UPT, UPT, -UR4, 0x100000, URZ ;  /* 0x0010000004047890 */ /* 0x000fc8000fffe1ff */
[----:B------:R-:W-:Y:S02]  /*0620*/  USHF.L.U32 UR5, UR4, 0xb, URZ ;  /* 0x0000000b04057899 */ /* 0x000fe400080006ff */
[----:B------:R-:W-:Y:S01]  /*0630*/  USHF.L.U32 UR4, UR4, 0x1, URZ ;  /* 0x0000000104047899 */ /* 0x000fe200080006ff */
[----:B------:R-:W3:Y:S03]  /*0640*/  FENCE.VIEW.ASYNC.S ;  /* 0x00000000000073c6 */ /* 0x000ee60000000000 */
[----:B---3--:R3:W4:Y:S08]  /*0650*/  SYNCS.EXCH.64 URZ, [UR6], UR8 ;  /* 0x0000000806ff75b2 */ /* 0x0087300008000100 */
[----:B------:R3:W1:Y:S01]  /*0660*/  SYNCS.EXCH.64 URZ, [UR6+0xa0], UR4 ;  /* 0x0000a00406ff75b2 */ /* 0x0006620008000100 */
        /* <DEDUP_REMOVED lines=37> */
[----:B------:R3:W1:Y:S02]  /*08c0*/  SYNCS.EXCH.64 URZ, [UR6+0x138], UR4 ;  /* 0x0001380406ff75b2 */ /* 0x0006640008000100 */
[----:B---34-:R-:W-:Y:S01]  /*08d0*/  NOP ;  /* 0x0000000000007918 */ /* 0x018fe20000000000 */
.L_x_10:
[----:B------:R-:W-:Y:S05]  /*08e0*/  BSYNC.RECONVERGENT B0 ;  /* 0x0000000000007941 */ /* 0x000fea0003800200 */
.L_x_9:
[----:B------:R-:W3:Y:S01]  /*08f0*/  SHFL.IDX PT, R0, R142, RZ, 0x1f ;  /* 0x00001fff8e007589 */ /* 0x000ee200000e0000 */
[----:B------:R-:W-:Y:S01]  /*0900*/  NOP ;  /* 0x0000000000007918 */ /* 0x000fe20000000000 */
[----:B---3--:R-:W-:-:S13]  /*0910*/  ISETP.NE.AND P1, PT, R0, 0x1, PT ;  /* 0x000000010000780c */ /* 0x008fda0003f25270 */
[----:B------:R-:W-:Y:S05]  /*0920*/  @P1 BRA `(.L_x_11) ;  /* 0x00000000003c1947 */ /* 0x000fea0003800000 */
        /* <DEDUP_REMOVED lines=10> */
[----:B------:R-:W-:Y:S01]  /*09d0*/  ELECT P1, URZ, PT ;  /* 0x0000000000ff782f */ /* 0x000fe20003820000 */
[----:B------:R-:W3:Y:S02]  /*09e0*/  FENCE.VIEW.ASYNC.S ;  /* 0x00000000000073c6 */ /* 0x000ee40000000000 */
[----:B---3--:R3:W4:Y:S08]  /*09f0*/  SYNCS.EXCH.64 URZ, [UR6+0x140], UR8 ;  /* 0x0001400806ff75b2 */ /* 0x0087300008000100 */
[----:B------:R3:W1:Y:S01]  /*0a00*/  SYNCS.EXCH.64 URZ, [UR6+0x148], UR4 ;  /* 0x0001480406ff75b2 */ /* 0x0006620008000100 */
[----:B------:R-:W-:Y:S01]  /*0a10*/  NOP ;  /* 0x0000000000007918 */ /* 0x000fe20000000000 */
.L_x_11:
[----:B------:R-:W2:Y:S01]  /*0a20*/  SHFL.IDX PT, R0, R142, RZ, 0x1f ;  /* 0x00001fff8e007589 */ /* 0x000ea200000e0000 */
[----:B------:R-:W-:Y:S01]  /*0a30*/  NOP ;  /* 0x0000000000007918 */ /* 0x000fe20000000000 */
[----:B--2---:R-:W-:-:S13]  /*0a40*/  ISETP.NE.AND P1, PT, R0, 0x3, PT ;  /* 0x000000030000780c */ /* 0x004fda0003f25270 */
[----:B------:R-:W-:Y:S05]  /*0a50*/  @P1 BRA `(.L_x_12) ;  /* 0x00000000002c1947 */ /* 0x000fea0003800000 */
[----:B---3--:R-:W-:Y:S01]  /*0a60*/  UMOV UR5, 0x400 ;  /* 0x0000040000057882 */ /* 0x008fe20000000000 */
[----:B------:R-:W-:Y:S01]  /*0a70*/  UMOV UR4, 0x20 ;  /* 0x0000002000047882 */ /* 0x000fe20000000000 */
[----:B------:R-:W-:Y:S02]  /*0a80*/  ULEA UR5, UR54, UR5, 0x18 ;  /* 0x0000000536057291 */ /* 0x000fe4000f8ec0ff */
[----:B------:R-:W-:-:S04]  /*0a90*/  UIADD3 UR6, UPT, UPT, -UR4, 0x100000, URZ ;  /* 0x0010000004067890 */ /* 0x000fc8000fffe1ff */
[----:B------:R-:W-:Y:S02]  /*0aa0*/  USHF.L.U32 UR7, UR6, 0xb, URZ ;  /* 0x0000000b06077899 */ /* 0x000fe400080006ff */
[----:B------:R-:W-:Y:S01]  /*0ab0*/  USHF.L.U32 UR6, UR6, 0x1, URZ ;  /* 0x0000000106067899 */ /* 0x000fe200080006ff */
[----:B------:R-:W-:Y:S01]  /*0ac0*/  ELECT P1, URZ, PT ;  /* 0x0000000000ff782f */ /* 0x000fe20003820000 */
[----:B------:R-:W2:Y:S10]  /*0ad0*/  FENCE.VIEW.ASYNC.S ;  /* 0x00000000000073c6 */ /* 0x000eb40000000000 */
[----:B--2---:R2:W3:Y:S01]  /*0ae0*/  SYNCS.EXCH.64 URZ, [UR5+0x150], UR6 ;  /* 0x0001500605ff75b2 */ /* 0x0044e20008000100 */
[----:B------:R2:W1:Y:S01]  /*0af0*/  SYNCS.EXCH.64 URZ, [UR5+0x158], UR6 ;  /* 0x0001580605ff75b2 */ /* 0x0004620008000100 */
[----:B------:R-:W-:Y:S01]  /*0b00*/  NOP ;  /* 0x0000000000007918 */ /* 0x000fe20000000000 */
.L_x_12:
[----:B------:R-:W4:Y:S01]  /*0b10*/  SHFL.IDX PT, R0, R142, RZ, 0x1f ;  /* 0x00001fff8e007589 */ /* 0x000f2200000e0000 */
[----:B------:R-:W-:Y:S01]  /*0b20*/  NOP ;  /* 0x0000000000007918 */ /* 0x000fe20000000000 */
[----:B----4-:R-:W-:-:S13]  /*0b30*/  ISETP.NE.AND P1, PT, R0, 0x4, PT ;  /* 0x000000040000780c */ /* 0x010fda0003f25270 */
[----:B------:R-:W-:Y:S05]  /*0b40*/  @P1 BRA `(.L_x_13) ;  /* 0x0000000000481947 */ /* 0x000fea0003800000 */
[----:B--23--:R-:W-:Y:S01]  /*0b50*/  UMOV UR6, 0xe20 ;  /* 0x00000e2000067882 */ /* 0x00cfe20000000000 */
[----:B------:R-:W-:Y:S01]  /*0b60*/  UMOV UR5, 0x400 ;  /* 0x0000040000057882 */ /* 0x000fe20000000000 */
[----:B------:R-:W-:Y:S01]  /*0b70*/  USEL UR6, UR6, 0xc20, UP3 ;  /* 0x00000c2006067887 */ /* 0x000fe20009800000 */
        /* <DEDUP_REMOVED lines=9> */
[----:B------:R-:W2:Y:S02]  /*0c10*/  FENCE.VIEW.ASYNC.S ;  /* 0x00000000000073c6 */ /* 0x000ea40000000000 */
[----:B--2---:R4:W2:Y:S08]  /*0c20*/  SYNCS.EXCH.64 URZ, [UR5+0x160], UR8 ;  /* 0x0001600805ff75b2 */ /* 0x0048b00008000100 */
[----:B------:R4:W3:Y:S01]  /*0c30*/  SYNCS.EXCH.64 URZ, [UR5+0x170], UR6 ;  /* 0x0001700605ff75b2 */ /* 0x0008e20008000100 */
[----:B------:R4:W1:Y:S01]  /*0c40*/  SYNCS.EXCH.64 URZ, [UR5+0x168], UR8 ;  /* 0x0001680805ff75b2 */ /* 0x0008620008000100 */
[----:B------:R4:W1:Y:S02]  /*0c50*/  SYNCS.EXCH.64 URZ, [UR5+0x178], UR6 ;  /* 0x0001780605ff75b2 */ /* 0x0008640008000100 */
[----:B----4-:R-:W-:Y:S01]  /*0c60*/  NOP ;  /* 0x0000000000007918 */ /* 0x010fe20000000000 */
.L_x_13:
[----:B------:R-:W4:Y:S01]  /*0c70*/  SHFL.IDX PT, R0, R142, RZ, 0x1f ;  /* 0x00001fff8e007589 */ /* 0x000f2200000e0000 */
[----:B------:R-:W-:Y:S01]  /*0c80*/  NOP ;  /* 0x0000000000007918 */ /* 0x000fe20000000000 */
[----:B----4-:R-:W-:-:S13]  /*0c90*/  ISETP.NE.AND P1, PT, R0, 0x5, PT ;  /* 0x000000050000780c */ /* 0x010fda0003f25270 */
[----:B------:R-:W-:Y:S05]  /*0ca0*/  @P1 BRA `(.L_x_14) ;  /* 0x0000000000541947 */ /* 0x000fea0003800000 */
[----:B--23--:R-:W-:Y:S01]  /*0cb0*/  UMOV UR6, 0x400 ;  /* 0x0000040000067882 */ /* 0x00cfe20000000000 */
        /* <DEDUP_REMOVED lines=14> */
[----:B------:R4:W1:Y:S01]  /*0da0*/  SYNCS.EXCH.64 URZ, [UR6+0x1a8], UR4 ;  /* 0x0001a80406ff75b2 */ /* 0x0008620008000100 */
[----:B------:R4:W1:Y:S01]  /*0db0*/  SYNCS.EXCH.64 URZ, [UR6+0x190], UR8 ;  /* 0x0001900806ff75b2 */ /* 0x0008620008000100 */
[----:B------:R4:W1:Y:S01]  /*0dc0*/  SYNCS.EXCH.64 URZ, [UR6+0x1b0], UR4 ;  /* 0x0001b00406ff75b2 */ /* 0x0008620008000100 */
[----:B------:R4:W1:Y:S01]  /*0dd0*/  SYNCS.EXCH.64 URZ, [UR6+0x198], UR8 ;  /* 0x0001980806ff75b2 */ /* 0x0008620008000100 */
[----:B------:R4:W1:Y:S02]  /*0de0*/  SYNCS.EXCH.64 URZ, [UR6+0x1b8], UR4 ;  /* 0x0001b80406ff75b2 */ /* 0x0008640008000100 */
[----:B----4-:R-:W-:Y:S01]  /*0df0*/  NOP ;  /* 0x0000000000007918 */ /* 0x010fe20000000000 */
.L_x_14:
[----:B------:R-:W4:Y:S01]  /*0e00*/  SHFL.IDX PT, R0, R142, RZ, 0x1f ;  /* 0x00001fff8e007589 */ /* 0x000f2200000e0000 */
[----:B------:R-:W-:Y:S01]  /*0e10*/  ISETP.NE.OR P0, PT, RZ, UR11, !P0 ;  /* 0x0000000bff007c0c */ /* 0x000fe2000c705670 */
[----:B------:R-:W-:Y:S01]  /*0e20*/  NOP ;  /* 0x0000000000007918 */ /* 0x000fe20000000000 */
[----:B----4-:R-:W-:-:S13]  /*0e30*/  ISETP.NE.AND P1, PT, R0, 0x3, PT ;  /* 0x000000030000780c */ /* 0x010fda0003f25270 */
[----:B------:R-:W-:Y:S05]  /*0e40*/  @P1 BRA `(.L_x_15) ;  /* 0x0000000000341947 */ /* 0x000fea0003800000 */
[----:B--23--:R-:W-:Y:S01]  /*0e50*/  UMOV UR5, 0x400 ;  /* 0x0000040000057882 */ /* 0x00cfe20000000000 */
[----:B------:R-:W-:Y:S01]  /*0e60*/  UMOV UR4, 0x20 ;  /* 0x0000002000047882 */ /* 0x000fe20000000000 */
[----:B------:R-:W-:Y:S02]  /*0e70*/  ULEA UR5, UR54, UR5, 0x18 ;  /* 0x0000000536057291 */ /* 0x000fe4000f8ec0ff */
[----:B------:R-:W-:-:S04]  /*0e80*/  UIADD3 UR6, UPT, UPT, -UR4, 0x100000, URZ ;  /* 0x0010000004067890 */ /* 0x000fc8000fffe1ff */
[----:B------:R-:W-:Y:S02]  /*0e90*/  USHF.L.U32 UR7, UR6, 0xb, URZ ;  /* 0x0000000b06077899 */ /* 0x000fe400080006ff */
[----:B------:R-:W-:Y:S01]  /*0ea0*/  USHF.L.U32 UR6, UR6, 0x1, URZ ;  /* 0x0000000106067899 */ /* 0x000fe200080006ff */
[----:B------:R-:W-:Y:S01]  /*0eb0*/  ELECT P1, URZ, PT ;  /* 0x0000000000ff782f */ /* 0x000fe20003820000 */
[----:B------:R-:W2:Y:S10]  /*0ec0*/  FENCE.VIEW.ASYNC.S ;  /* 0x00000000000073c6 */ /* 0x000eb40000000000 */
[----:B--2---:R4:W2:Y:S01]  /*0ed0*/  SYNCS.EXCH.64 URZ, [UR5+0x1c0], UR6 ;  /* 0x0001c00605ff75b2 */ /* 0x0048a20008000100 */
[----:B------:R4:W3:Y:S01]  /*0ee0*/  SYNCS.EXCH.64 URZ, [UR5+0x1d0], UR6 ;  /* 0x0001d00605ff75b2 */ /* 0x0008e20008000100 */
[----:B------:R4:W1:Y:S01]  /*0ef0*/  SYNCS.EXCH.64 URZ, [UR5+0x1c8], UR6 ;  /* 0x0001c80605ff75b2 */ /* 0x0008620008000100 */
[----:B------:R4:W1:Y:S02]  /*0f00*/  SYNCS.EXCH.64 URZ, [UR5+0x1d8], UR6 ;  /* 0x0001d80605ff75b2 */ /* 0x0008640008000100 */
[----:B----4-:R-:W-:Y:S01]  /*0f10*/  NOP ;  /* 0x0000000000007918 */ /* 0x010fe20000000000 */
.L_x_15:
[----:B------:R-:W4:Y:S01]  /*0f20*/  LDCU UR12, c[0x0][0x36c] ;  /* 0x00006d80ff0c77ac */ /* 0x000f220008000800 */
[----:B------:R-:W-:Y:S01]  /*0f30*/  LOP3.LUT R0, R131, 0x1f, RZ, 0xc0, !PT ;  /* 0x0000001f83007812 */ /* 0x000fe200078ec0ff */
[----:B------:R-:W-:Y:S01]  /*0f40*/  NOP ;  /* 0x0000000000007918 */ /* 0x000fe20000000000 */
[----:B------:R-:W-:Y:S01]  /*0f50*/  VOTEU.ALL UP0, P0 ;  /* 0x0000000000ff7886 */ /* 0x000fe20000000000 */
[----:B--23--:R-:W-:Y:S01]  /*0f60*/  UMOV UR6, 0x20 ;  /* 0x0000002000067882 */ /* 0x00cfe20000000000 */
[----:B------:R-:W-:-:S03]  /*0f70*/  UISETP.NE.AND UP4, UPT, UR11, URZ, UPT ;  /* 0x000000ff0b00728c */ /* 0x000fc6000bf85270 */
[----:B------:R-:W-:Y:S01]  /*0f80*/  @!UP0 UMOV UR4, 0x400 ;  /* 0x0000040000048882 */ /* 0x000fe20000000000 */
[----:B------:R-:W-:-:S04]  /*0f90*/  @!UP0 UIADD3 UR6, UPT, UPT, -UR6, 0x100000, URZ ;  /* 0x0010000006068890 */ /* 0x000fc8000fffe1ff */
[----:B------:R-:W-:Y:S02]  /*0fa0*/  @!UP0 USHF.L.U32 UR7, UR6, 0xb, URZ ;  /* 0x0000000b06078899 */ /* 0x000fe400080006ff */
[----:B------:R-:W-:Y:S02]  /*0fb0*/  @!UP0 USHF.L.U32 UR6, UR6, 0x1, URZ ;  /* 0x0000000106068899 */ /* 0x000fe400080006ff */
[----:B------:R-:W-:Y:S01]  /*0fc0*/  @!UP0 ULEA UR4, UR54, UR4, 0x18 ;  /* 0x0000000436048291 */ /* 0x000fe2000f8ec0ff */
[----:B------:R-:W-:Y:S01]  /*0fd0*/  VOTEU.ALL UP0, P0 ;  /* 0x0000000000ff7886 */ /* 0x000fe20000000000 */
[----:B----4-:R-:W-:Y:S01]  /*0fe0*/  UISETP.EQ.U32.AND UP1, UPT, UR12, 0x1, UPT ;  /* 0x000000010c00788c */ /* 0x010fe2000bf22070 */
[----:B------:R-:W2:Y:S09]  /*0ff0*/  FENCE.VIEW.ASYNC.S ;  /* 0x00000000000073c6 */ /* 0x000eb20000000000 */
[----:B--2---:R2:W3:Y:S02]  /*1000*/  @!UP0 SYNCS.EXCH.64 URZ, [UR4+0x1e0], UR6 ;  /* 0x0001e00604ff85b2 */ /* 0x0044e40008000100 */
[----:B--2---:R-:W-:Y:S01]  /*1010*/  UP2UR UR4, UPR, URZ, 0x2 ;  /* 0x00000002ff047883 */ /* 0x004fe20008000000 */
[----:B------:R-:W-:Y:S11]  /*1020*/  BRA.U !UP1, `(.L_x_16) ;  /* 0x0000000109087547 */ /* 0x000ff6000b800000 */
[----:B-1-3--:R-:W-:Y:S01]  /*1030*/  UCGABAR_ARV ;  /* 0x00000000000079c7 */ /* 0x00afe20008000000 */
[----:B------:R-:W-:Y:S05]  /*1040*/  BRA `(.L_x_17) ;  /* 0x0000000000047947 */ /* 0x000fea0003800000 */
.L_x_16:
[----:B-1-3--:R-:W-:Y:S01]  /*1050*/  NOP ;  /* 0x0000000000007918 */ /* 0x00afe20000000000 */
.L_x_17:
[----:B------:R-:W1:Y:S01]  /*1060*/  S2UR UR10, SR_CTAID.X ;  /* 0x00000000000a79c3 */ /* 0x000e620000002500 */
[----:B------:R-:W-:-:S05]  /*1070*/  CS2R.32 R3, SR_CgaSize ;  /* 0x0000000000037805 */ /* 0x000fca0000008a00 */
[----:B------:R-:W-:-:S05]  /*1080*/  IMAD R3, R3, -0xa0, RZ ;  /* 0xffffff6003037824 */ /* 0x000fca00078e02ff */
[----:B------:R-:W-:-:S14]  /*1090*/  R2UR UR5, R3 ;  /* 0x00000000030572ca */ /* 0x000fdc00000e0000 */
[----:B------:R-:W2:Y:S01]  /*10a0*/  LDCU UR5, c[0x0][UR5+0x2b0] ;  /* 0x00005600050577ac */ /* 0x000ea20008000800 */
[----:B------:R-:W-:-:S05]  /*10b0*/  CS2R.32 R3, SR_CgaSize ;  /* 0x0000000000037805 */ /* 0x000fca0000008a00 */
[----:B------:R-:W-:-:S05]  /*10c0*/  IMAD R3, R3, -0xa0, RZ ;  /* 0xffffff6003037824 */ /* 0x000fca00078e02ff */
[----:B------:R-:W-:-:S14]  /*10d0*/  R2UR UR4, R3 ;  /* 0x00000000030472ca */ /* 0x000fdc00000e0000 */
[----:B------:R-:W3:Y:S01]  /*10e0*/  LDCU UR4, c[0x0][UR4+0x2b4] ;  /* 0x00005680040477ac */ /* 0x000ee20008000800 */
[----:B------:R-:W4:Y:S01]  /*10f0*/  S2UR UR51, SR_CTAID.Y ;  /* 0x00000000003379c3 */ /* 0x000f220000002600 */
[----:B------:R-:W-:Y:S01]  /*1100*/  ULOP3.LUT UR6, UR54, 0xc, URZ, 0xc0, !UPT ;  /* 0x0000000c36067892 */ /* 0x000fe2000f8ec0ff */
[----:B------:R-:W-:-:S05]  /*1110*/  CS2R.32 R3, SR_CgaSize ;  /* 0x0000000000037805 */ /* 0x000fca0000008a00 */
[----:B------:R-:W-:-:S05]  /*1120*/  IMAD R3, R3, -0xa0, RZ ;  /* 0xffffff6003037824 */ /* 0x000fca00078e02ff */
[----:B------:R-:W-:-:S14]  /*1130*/  R2UR UR49, R3 ;  /* 0x00000000033172ca */ /* 0x000fdc00000e0000 */
[----:B------:R-:W3:Y:S01]  /*1140*/  LDCU UR49, c[0x0][UR49+0x2a0] ;  /* 0x00005400313177ac */ /* 0x000ee20008000800 */
[----:B------:R-:W-:-:S05]  /*1150*/  CS2R.32 R3, SR_CgaSize ;  /* 0x0000000000037805 */ /* 0x000fca0000008a00 */
[----:B------:R-:W-:-:S05]  /*1160*/  IMAD R3, R3, -0xa0, RZ ;  /* 0xffffff6003037824 */ /* 0x000fca00078e02ff */
[----:B------:R-:W-:-:S14]  /*1170*/  R2UR UR48, R3 ;  /* 0x00000000033072ca */ /* 0x000fdc00000e0000 */
[----:B------:R-:W3:Y:S01]  /*1180*/  LDCU UR48, c[0x0][UR48+0x2a4] ;  /* 0x00005480303077ac */ /* 0x000ee20008000800 */
[----:B------:R-:W3:Y:S01]  /*1190*/  S2UR UR36, SR_CTAID.Z ;  /* 0x00000000002479c3 */ /* 0x000ee20000002700 */
[----:B------:R-:W3:Y:S01]  /*11a0*/  LDCU UR20, c[0x0][0xb24] ;  /* 0x00016480ff1477ac */ /* 0x000ee20008000800 */
[----:B------:R-:W-:Y:S01]  /*11b0*/  ULOP3.LUT UR7, UR54, 0x3, URZ, 0xc0, !UPT ;  /* 0x0000000336077892 */ /* 0x000fe2000f8ec0ff */
[----:B-1----:R-:W-:Y:S01]  /*11c0*/  I2FP.F32.U32 R3, UR10 ;  /* 0x0000000a00037c45 */ /* 0x002fe20008201000 */
[----:B------:R-:W-:Y:S02]  /*11d0*/  ULOP3.LUT UR6, UR6, 0x1, UR54, 0xf8, !UPT ;  /* 0x0000000106067892 */ /* 0x000fe4000f8ef836 */
[----:B------:R-:W-:Y:S02]  /*11e0*/  UISETP.GT.U32.AND UP1, UPT, UR7, 0xffff, UPT ;  /* 0x0000ffff0700788c */ /* 0x000fe4000bf24070 */
[----:B--2---:R-:W-:Y:S01]  /*11f0*/  FMUL R3, R3, UR5 ;  /* 0x0000000503037c20 */ /* 0x004fe20008400000 */
[----:B------:R-:W-:Y:S01]  /*1200*/  UISETP.GT.U32.AND UP0, UPT, UR6, 0xffff, UPT ;  /* 0x0000ffff0600788c */ /* 0x000fe2000bf04070 */
[----:B----4-:R-:W-:Y:S01]  /*1210*/  I2FP.F32.U32 R2, UR51 ;  /* 0x0000003300027c45 */ /* 0x010fe20008201000 */
[----:B------:R-:W-:-:S03]  /*1220*/  USEL UR7, UR7, 0xffff, !UP1 ;  /* 0x0000ffff07077887 */ /* 0x000fc6000c800000 */
[----:B------:R-:W1:Y:S01]  /*1230*/  F2I.U32.TRUNC.NTZ R3, R3 ;  /* 0x0000000300037305 */ /* 0x000e62000020f000 */
[----:B------:R-:W-:Y:S01]  /*1240*/  USEL UR6, UR6, 0xffff, !UP0 ;  /* 0x0000ffff06067887 */ /* 0x000fe2000c000000 */
[----:B---3--:R-:W-:Y:S01]  /*1250*/  FMUL R2, R2, UR4 ;  /* 0x0000000402027c20 */ /* 0x008fe20008400000 */
[----:B------:R-:W-:Y:S02]  /*1260*/  USHF.L.U32 UR15, UR54, 0x9, URZ ;  /* 0x00000009360f7899 */ /* 0x000fe400080006ff */
[----:B------:R-:W-:Y:S02]  /*1270*/  USHF.R.U32.HI UR31, URZ, 0x1, UR54 ;  /* 0x00000001ff1f7899 */ /* 0x000fe40008011636 */
[----:B------:R-:W-:Y:S01]  /*1280*/  USHF.R.U32.HI UR30, URZ, 0x2, UR54 ;  /* 0x00000002ff1e7899 */ /* 0x000fe20008011636 */
[----:B------:R-:W2:Y:S01]  /*1290*/  F2I.U32.TRUNC.NTZ R2, R2 ;  /* 0x0000000200027305 */ /* 0x000ea2000020f000 */
[----:B------:R-:W-:Y:S02]  /*12a0*/  ULOP3.LUT UR7, UR7, 0xffff, URZ, 0xc0, !UPT ;  /* 0x0000ffff07077892 */ /* 0x000fe4000f8ec0ff */
[----:B------:R-:W-:Y:S01]  /*12b0*/  ULOP3.LUT UR6, UR6, 0xffff, URZ, 0xc0, !UPT ;  /* 0x0000ffff06067892 */ /* 0x000fe2000f8ec0ff */
[----:B------:R-:W-:Y:S01]  /*12c0*/  UMOV UR14, 0x1111 ;  /* 0x00001111000e7882 */ /* 0x000fe20000000000 */
[----:B------:R-:W-:Y:S01]  /*12d0*/  UMOV UR13, 0x5 ;  /* 0x00000005000d7882 */ /* 0x000fe20000000000 */
[----:B-1----:R-:W-:Y:S01]  /*12e0*/  R2UR UR5, R3 ;  /* 0x00000000030572ca */ /* 0x002fe200000e0000 */
[----:B------:R-:W-:Y:S01]  /*12f0*/  ULOP3.LUT UR16, UR15, 0x1800, URZ, 0xc0, !UPT ;  /* 0x000018000f107892 */ /* 0x000fe2000f8ec0ff */
[----:B------:R-:W-:Y:S01]  /*1300*/  PRMT R3, RZ, 0x7610, R3 ;  /* 0x00007610ff037816 */ /* 0x000fe20000000003 */
[----:B------:R-:W1:Y:S01]  /*1310*/  LDCU UR37, c[0x0][0xb24] ;  /* 0x00016480ff2577ac */ /* 0x000e620008000800 */
[----:B------:R-:W3:Y:S01]  /*1320*/  LDCU UR19, c[0x0][0xb30] ;  /* 0x00016600ff1377ac */ /* 0x000ee20008000800 */
[----:B--2---:R-:W-:-:S02]  /*1330*/  R2UR UR4, R2 ;  /* 0x00000000020472ca */ /* 0x004fc400000e0000 */
[----:B------:R-:W-:Y:S01]  /*1340*/  PRMT R2, RZ, 0x7610, R2 ;  /* 0x00007610ff027816 */ /* 0x000fe20000000002 */
[----:B------:R-:W-:-:S05]  /*1350*/  UISETP.NE.AND UP5, UPT, UR11, 0x2, UPT ;  /* 0x000000020b00788c */ /* 0x000fca000bfa5270 */
[----:B------:R-:W-:Y:S02]  /*1360*/  UIADD3 UR5, UPT, UPT, -UR5, URZ, URZ ;  /* 0x000000ff05057290 */ /* 0x000fe4000fffe1ff */
[----:B------:R-:W-:Y:S02]  /*1370*/  ULOP3.LUT UR31, UR31, 0x1, URZ, 0xc0, !UPT ;  /* 0x000000011f1f7892 */ /* 0x000fe4000f8ec0ff */
[----:B------:R-:W-:Y:S02]  /*1380*/  ULOP3.LUT UR30, UR30, 0x3, URZ, 0xc0, !UPT ;  /* 0x000000031e1e7892 */ /* 0x000fe4000f8ec0ff */
[----:B------:R-:W-:Y:S02]  /*1390*/  ULOP3.LUT UR15, UR15, 0x400, URZ, 0xc0, !UPT ;  /* 0x000004000f0f7892 */ /* 0x000fe4000f8ec0ff */
[----:B------:R-:W-:Y:S02]  /*13a0*/  UIADD3 UR4, UPT, UPT, -UR4, URZ, URZ ;  /* 0x000000ff04047290 */ /* 0x000fe4000fffe1ff */
[----:B------:R-:W-:Y:S01]  /*13b0*/  UISETP.GE.AND UP6, UPT, UR20, 0x1, UPT ;  /* 0x000000011400788c */ /* 0x000fe2000bfc6270 */
[----:B------:R-:W-:Y:S01]  /*13c0*/  UMOV UR50, UR10 ;  /* 0x0000000a00327c82 */ /* 0x000fe20008000000 */
[----:B------:R-:W-:-:S02]  /*13d0*/  USHF.L.U32 UR14, UR14, UR7, URZ ;  /* 0x000000070e0e7299 */ /* 0x000fc400080006ff */
[----:B------:R-:W-:Y:S02]  /*13e0*/  USHF.L.U32 UR13, UR13, UR6, URZ ;  /* 0x000000060d0d7299 */ /* 0x000fe400080006ff */
[----:B------:R-:W-:Y:S02]  /*13f0*/  UIMAD UR49, UR49, UR5, UR10 ;  /* 0x00000005313172a4 */ /* 0x000fe4000f8e020a */
[----:B------:R-:W-:Y:S01]  /*1400*/  UIMAD UR48, UR48, UR4, UR51 ;  /* 0x00000004303072a4 */ /* 0x000fe2000f8e0233 */
[----:B-1-3--:R-:W-:Y:S11]  /*1410*/  BRA.U UP4, `(.L_x_18) ;  /* 0x0000000104ac7547 */ /* 0x00aff6000b800000 */
[----:B------:R-:W-:Y:S02]  /*1420*/  UISETP.NE.AND UP0, UPT, UR48, URZ, UPT ;  /* 0x000000ff3000728c */ /* 0x000fe4000bf05270 */
[----:B------:R-:W-:Y:S02]  /*1430*/  ULOP3.LUT UR8, UR49, 0x2, URZ, 0x3c, !UPT ;  /* 0x0000000231087892 */ /* 0x000fe4000f8e3cff */
[----:B------:R-:W-:Y:S02]  /*1440*/  UISETP.GT.U32.AND UP1, UPT, UR49, 0x1, UP0 ;  /* 0x000000013100788c */ /* 0x000fe40008724070 */
[----:B------:R-:W-:Y:S02]  /*1450*/  UISETP.NE.AND UP2, UPT, UR48, 0x1, UPT ;  /* 0x000000013000788c */ /* 0x000fe4000bf45270 */
[----:B------:R-:W-:Y:S02]  /*1460*/  UISETP.GT.U32.AND UP0, UPT, UR8, 0x1, UP0 ;  /* 0x000000010800788c */ /* 0x000fe40008704070 */
[----:B------:R-:W-:-:S02]  /*1470*/  USEL UR28, URZ, 0x1, UP1 ;  /* 0x00000001ff1c7887 */ /* 0x000fc40008800000 */
[----:B------:R-:W-:Y:S02]  /*1480*/  USEL UR23, URZ, 0x2, UP1 ;  /* 0x00000002ff177887 */ /* 0x000fe40008800000 */
[----:B------:R-:W-:Y:S02]  /*1490*/  UISETP.GT.U32.AND UP1, UPT, UR49, 0x1, UP2 ;  /* 0x000000013100788c */ /* 0x000fe40009724070 */
[----:B------:R-:W-:Y:S02]  /*14a0*/  USEL UR7, URZ, 0x4, UP0 ;  /* 0x00000004ff077887 */ /* 0x000fe40008000000 */
[----:B------:R-:W-:Y:S02]  /*14b0*/  USEL UR5, URZ, 0x8, UP0 ;  /* 0x00000008ff057887 */ /* 0x000fe40008000000 */
[----:B------:R-:W-:Y:S02]  /*14c0*/  UISETP.GT.U32.AND UP0, UPT, UR8, 0x1, UP2 ;  /* 0x000000010800788c */ /* 0x000fe40009704070 */
[----:B------:R-:W-:-:S02]  /*14d0*/  USEL UR27, URZ, 0x10, UP1 ;  /* 0x00000010ff1b7887 */ /* 0x000fc40008800000 */
[----:B------:R-:W-:Y:S02]  /*14e0*/  USEL UR22, URZ, 0x20, UP1 ;  /* 0x00000020ff167887 */ /* 0x000fe40008800000 */
[----:B------:R-:W-:Y:S02]  /*14f0*/  UISETP.NE.AND UP1, UPT, UR48, 0x2, UPT ;  /* 0x000000023000788c */ /* 0x000fe4000bf25270 */
[----:B------:R-:W-:Y:S02]  /*1500*/  USEL UR6, URZ, 0x40, UP0 ;  /* 0x00000040ff067887 */ /* 0x000fe40008000000 */
[----:B------:R-:W-:Y:S02]  /*1510*/  USEL UR4, URZ, 0x80, UP0 ;  /* 0x00000080ff047887 */ /* 0x000fe40008000000 */
[----:B------:R-:W-:Y:S02]  /*1520*/  UISETP.GT.U32.AND UP0, UPT, UR49, 0x1, UP1 ;  /* 0x000000013100788c */ /* 0x000fe40008f04070 */
[----:B------:R-:W-:-:S02]  /*1530*/  UISETP.NE.AND UP2, UPT, UR48, 0x3, UPT ;  /* 0x000000033000788c */ /* 0x000fc4000bf45270 */
[----:B------:R-:W-:Y:S02]  /*1540*/  USEL UR25, URZ, 0x100, UP0 ;  /* 0x00000100ff197887 */ /* 0x000fe40008000000 */
[----:B------:R-:W-:Y:S02]  /*1550*/  USEL UR21, URZ, 0x200, UP0 ;  /* 0x00000200ff157887 */ /* 0x000fe40008000000 */
[----:B------:R-:W-:Y:S02]  /*1560*/  UISETP.GT.U32.AND UP0, UPT, UR49, 0x1, UP2 ;  /* 0x000000013100788c */ /* 0x000fe40009704070 */
[----:B------:R-:W-:Y:S02]  /*1570*/  UIADD3 UR25, UPT, UPT, UR25, UR27, UR28 ;  /* 0x0000001b19197290 */ /* 0x000fe4000fffe01c */
[----:B------:R-:W-:Y:S02]  /*1580*/  USEL UR24, URZ, 0x1000, UP0 ;  /* 0x00001000ff187887 */ /* 0x000fe40008000000 */
[----:B------:R-:W-:-:S02]  /*1590*/  USEL UR9, URZ, 0x2000, UP0 ;  /* 0x00002000ff097887 */ /* 0x000fc40008000000 */
[----:B------:R-:W-:Y:S02]  /*15a0*/  UIADD3 UR23, UPT, UPT, UR23, UR24, UR25 ;  /* 0x0000001817177290 */ /* 0x000fe4000fffe019 */
[----:B------:R-:W-:Y:S02]  /*15b0*/  UISETP.GT.U32.AND UP1, UPT, UR8, 0x1, UP1 ;  /* 0x000000010800788c */ /* 0x000fe40008f24070 */
[----:B------:R-:W-:Y:S02]  /*15c0*/  UIADD3 UR21, UPT, UPT, UR21, UR22, UR23 ;  /* 0x0000001615157290 */ /* 0x000fe4000fffe017 */
[----:B------:R-:W-:Y:S02]  /*15d0*/  UISETP.GT.U32.AND UP0, UPT, UR8, 0x1, UP2 ;  /* 0x000000010800788c */ /* 0x000fe40009704070 */
[----:B------:R-:W-:Y:S02]  /*15e0*/  USEL UR8, URZ, 0x400, UP1 ;  /* 0x00000400ff087887 */ /* 0x000fe40008800000 */
[----:B------:R-:W-:-:S02]  /*15f0*/  UIADD3 UR9, UPT, UPT, UR7, UR9, UR21 ;  /* 0x0000000907097290 */ /* 0x000fc4000fffe015 */
[----:B------:R-:W-:Y:S02]  /*1600*/  USEL UR7, URZ, 0x4000, UP0 ;  /* 0x00004000ff077887 */ /* 0x000fe40008000000 */
[----:B------:R-:W-:Y:S02]  /*1610*/  UIADD3 UR9, UPT, UPT, UR8, UR6, UR9 ;  /* 0x0000000608097290 */ /* 0x000fe4000fffe009 */
[----:B------:R-:W-:Y:S02]  /*1620*/  ULOP3.LUT UR6, UR49, 0xfffffffe, URZ, 0xc0, !UPT ;  /* 0xfffffffe31067892 */ /* 0x000fe4000f8ec0ff */
[----:B------:R-:W-:Y:S02]  /*1630*/  USEL UR8, URZ, 0x800, UP1 ;  /* 0x00000800ff087887 */ /* 0x000fe40008800000 */
[----:B------:R-:W-:Y:S02]  /*1640*/  UIADD3 UR5, UPT, UPT, UR5, UR7, UR9 ;  /* 0x0000000705057290 */ /* 0x000fe4000fffe009 */
[----:B------:R-:W-:-:S02]  /*1650*/  ULEA UR6, UR48, UR6, 0x2 ;  /* 0x0000000630067291 */ /* 0x000fc4000f8e10ff */
[----:B------:R-:W-:Y:S02]  /*1660*/  USEL UR7, URZ, 0x8000, UP0 ;  /* 0x00008000ff077887 */ /* 0x000fe40008000000 */
[----:B------:R-:W-:-:S03]  /*1670*/  UIADD3 UR5, UPT, UPT, UR8, UR4, UR5 ;  /* 0x0000000408057290 */ /* 0x000fc6000fffe005 */
[----:B------:R-:W-:Y:S01]  /*1680*/  UMOV UR4, 0x3 ;  /* 0x0000000300047882 */ /* 0x000fe20000000000 */
[----:B------:R-:W-:Y:S02]  /*1690*/  UIADD3 UR5, UPT, UPT, UR5, UR7, URZ ;  /* 0x0000000705057290 */ /* 0x000fe4000fffe0ff */
[----:B------:R-:W-:-:S04]  /*16a0*/  USHF.L.U32 UR4, UR4, UR6, URZ ;  /* 0x0000000604047299 */ /* 0x000fc800080006ff */
[----:B------:R-:W-:Y:S02]  /*16b0*/  MOV R3, UR5 ;  /* 0x0000000500037c02 */ /* 0x000fe40008000f00 */
[----:B------:R-:W-:Y:S02]  /*16c0*/  MOV R2, UR4 ;  /* 0x0000000400027c02 */ /* 0x000fe40008000f00 */
.L_x_18:
[----:B------:R-:W-:Y:S05]  /*16d0*/  BRA.U !UP6, `(.L_x_19) ;  /* 0x000000010eb87547 */ /* 0x000fea000b800000 */
[----:B------:R-:W1:Y:S01]  /*16e0*/  LDCU.128 UR4, c[0x0][0xb10] ;  /* 0x00016200ff0477ac */ /* 0x000e620008000c00 */
[----:B------:R-:W2:Y:S01]  /*16f0*/  LDCU UR23, c[0x0][0x370] ;  /* 0x00006e00ff1777ac */ /* 0x000ea20008000800 */
[----:B------:R-:W3:Y:S01]  /*1700*/  LDCU UR22, c[0x0][0x374] ;  /* 0x00006e80ff1677ac */ /* 0x000ee20008000800 */
[----:B------:R-:W4:Y:S01]  /*1710*/  LDCU UR50, c[0x0][0xb0c] ;  /* 0x00016180ff3277ac */ /* 0x000f220008000800 */
[----:B------:R-:W2:Y:S01]  /*1720*/  LDCU UR21, c[0x0][0xb20] ;  /* 0x00016400ff1577ac */ /* 0x000ea20008000800 */
[----:B------:R-:W2:Y:S01]  /*1730*/  LDCU.64 UR8, c[0x0][0xb28] ;  /* 0x00016500ff0877ac */ /* 0x000ea20008000a00 */
[----:B-1----:R-:W-:Y:S02]  /*1740*/  UISETP.NE.AND UP0, UPT, UR6, 0x1, UPT ;  /* 0x000000010600788c */ /* 0x002fe4000bf05270 */
[----:B---3--:R-:W-:Y:S02]  /*1750*/  UIMAD.WIDE.U32 UR28, UR22, UR7, URZ ;  /* 0x00000007161c72a5 */ /* 0x008fe4000f8e00ff */
[----:B------:R-:W-:-:S02]  /*1760*/  UISETP.NE.AND UP2, UPT, UR20, 0x1, UPT ;  /* 0x000000011400788c */ /* 0x000fc4000bf45270 */
[----:B----4-:R-:W-:Y:S02]  /*1770*/  UISETP.NE.AND UP1, UPT, UR50, 0x1, UPT ;  /* 0x000000013200788c */ /* 0x010fe4000bf25270 */
[----:B------:R-:W-:Y:S02]  /*1780*/  UIMAD.WIDE.U32 UR32, UR51, UR7, URZ ;  /* 0x00000007332072a5 */ /* 0x000fe4000f8e00ff */
[----:B--2---:R-:W-:Y:S01]  /*1790*/  UIMAD.WIDE.U32 UR24, UR23, UR4, URZ ;  /* 0x00000004171872a5 */ /* 0x004fe2000f8e00ff */
[----:B------:R-:W-:Y:S01]  /*17a0*/  UMOV UR7, UR29 ;  /* 0x0000001d00077c82 */ /* 0x000fe20008000000 */
[----:B------:R-:W-:Y:S02]  /*17b0*/  UIMAD.WIDE.U32 UR28, UR10, UR4, URZ ;  /* 0x000000040a1c72a5 */ /* 0x000fe4000f8e00ff */
[----:B------:R-:W-:-:S03]  /*17c0*/  @UP0 USHF.R.U32.HI UR22, URZ, UR21, UR7 ;  /* 0x00000015ff160299 */ /* 0x000fc60008011607 */
[----:B------:R-:W-:Y:S02]  /*17d0*/  @UP1 USHF.R.U32.HI UR23, URZ, UR5, UR25 ;  /* 0x00000005ff171299 */ /* 0x000fe40008011619 */
[----:B------:R-:W-:Y:S02]  /*17e0*/  UIMAD.WIDE.U32 UR24, UR22, UR8, URZ ;  /* 0x00000008161872a5 */ /* 0x000fe4000f8e00ff */
[----:B------:R-:W-:Y:S02]  /*17f0*/  USHF.R.U32.HI UR33, URZ, UR21, UR33 ;  /* 0x00000015ff217299 */ /* 0x000fe40008011621 */
[----:B------:R-:W-:Y:S02]  /*1800*/  UIMAD.WIDE.U32 UR34, UR23, UR8, URZ ;  /* 0x00000008172272a5 */ /* 0x000fe4000f8e00ff */
[----:B------:R-:W-:Y:S02]  /*1810*/  @UP2 USHF.R.U32.HI UR22, URZ, UR9, UR25 ;  /* 0x00000009ff162299 */ /* 0x000fe40008011619 */
[----:B------:R-:W-:-:S02]  /*1820*/  USHF.R.U32.HI UR29, URZ, UR5, UR29 ;  /* 0x00000005ff1d7299 */ /* 0x000fc4000801161d */
[----:B------:R-:W-:Y:S02]  /*1830*/  USEL UR33, UR51, UR33, !UP0 ;  /* 0x0000002133217287 */ /* 0x000fe4000c000000 */
[----:B------:R-:W-:Y:S02]  /*1840*/  @UP2 USHF.R.U32.HI UR23, URZ, UR9, UR35 ;  /* 0x00000009ff172299 */ /* 0x000fe40008011623 */
[----:B------:R-:W-:Y:S02]  /*1850*/  UIMAD UR22, UR22, UR20, URZ ;  /* 0x00000014161672a4 */ /* 0x000fe4000f8e02ff */
[----:B------:R-:W-:Y:S02]  /*1860*/  USEL UR29, UR10, UR29, !UP1 ;  /* 0x0000001d0a1d7287 */ /* 0x000fe4000c800000 */
[----:B------:R-:W-:Y:S02]  /*1870*/  UIMAD UR4, UR23, UR20, URZ ;  /* 0x00000014170472a4 */ /* 0x000fe4000f8e02ff */
[----:B------:R-:W-:-:S02]  /*1880*/  UISETP.GE.AND UP0, UPT, UR33, UR22, UPT ;  /* 0x000000162100728c */ /* 0x000fc4000bf06270 */
[----:B------:R-:W-:Y:S02]  /*1890*/  UIMAD.WIDE.U32 UR34, UR33, UR8, URZ ;  /* 0x00000008212272a5 */ /* 0x000fe4000f8e00ff */
[----:B------:R-:W-:Y:S02]  /*18a0*/  UISETP.GE.OR UP0, UPT, UR29, UR4, UP0 ;  /* 0x000000041d00728c */ /* 0x000fe40008706670 */
[----:B------:R-:W-:Y:S02]  /*18b0*/  USHF.R.U32.HI UR4, URZ, UR9, UR35 ;  /* 0x00000009ff047299 */ /* 0x000fe40008011623 */
[----:B------:R-:W-:Y:S02]  /*18c0*/  UIMAD.WIDE.U32 UR24, UR29, UR8, URZ ;  /* 0x000000081d1872a5 */ /* 0x000fe4000f8e00ff */
[----:B------:R-:W-:Y:S02]  /*18d0*/  USEL UR4, UR33, UR4, !UP2 ;  /* 0x0000000421047287 */ /* 0x000fe4000d000000 */
[----:B------:R-:W-:-:S02]  /*18e0*/  UIADD3 UR5, UPT, UPT, -UR33, URZ, URZ ;  /* 0x000000ff21057290 */ /* 0x000fc4000fffe1ff */
[----:B------:R-:W-:Y:S02]  /*18f0*/  UIADD3 UR8, UPT, UPT, -UR4, URZ, URZ ;  /* 0x000000ff04087290 */ /* 0x000fe4000fffe1ff */
[----:B------:R-:W-:Y:S02]  /*1900*/  @!UP0 USHF.R.U32.HI UR9, URZ, UR9, UR25 ;  /* 0x00000009ff098299 */ /* 0x000fe40008011619 */
[----:B------:R-:W-:Y:S02]  /*1910*/  UIMAD UR8, UR20, UR8, UR33 ;  /* 0x00000008140872a4 */ /* 0x000fe4000f8e0221 */
[----:B------:R-:W-:Y:S02]  /*1920*/  @!UP0 USEL UR9, UR29, UR9, !UP2 ;  /* 0x000000091d098287 */ /* 0x000fe4000d000000 */
[----:B------:R-:W-:Y:S02]  /*1930*/  UIADD3 UR7, UPT, UPT, -UR29, URZ, URZ ;  /* 0x000000ff1d077290 */ /* 0x000fe4000fffe1ff */
[----:B------:R-:W-:-:S02]  /*1940*/  @!UP0 UIMAD UR8, UR8, UR23, UR9 ;  /* 0x00000017080882a4 */ /* 0x000fc4000f8e0209 */
[----:B------:R-:W-:Y:S02]  /*1950*/  @!UP0 UIADD3 UR4, UPT, UPT, UR4, -UR9, URZ ;  /* 0x8000000904048290 */ /* 0x000fe4000fffe0ff */
[----:B------:R-:W-:Y:S02]  /*1960*/  UIMAD UR5, UR6, UR5, UR51 ;  /* 0x00000005060572a4 */ /* 0x000fe4000f8e0233 */
[----:B------:R-:W-:Y:S02]  /*1970*/  @!UP0 UIMAD UR33, UR4, UR20, UR29 ;  /* 0x00000014042182a4 */ /* 0x000fe4000f8e021d */
[----:B------:R-:W-:Y:S01]  /*1980*/  UIMAD UR7, UR50, UR7, UR10 ;  /* 0x00000007320772a4 */ /* 0x000fe2000f8e020a */
[----:B------:R-:W-:Y:S01]  /*1990*/  @!UP0 UMOV UR29, UR8 ;  /* 0x00000008001d8c82 */ /* 0x000fe20008000000 */
[----:B------:R-:W-:Y:S02]  /*19a0*/  UIMAD UR51, UR33, UR6, UR5 ;  /* 0x00000006213372a4 */ /* 0x000fe4000f8e0205 */
[----:B------:R-:W-:-:S12]  /*19b0*/  UIMAD UR50, UR29, UR50, UR7 ;  /* 0x000000321d3272a4 */ /* 0x000fd8000f8e0207 */
.L_x_19:
[----:B------:R-:W-:-:S09]  /*19c0*/  UISETP.NE.AND UP0, UPT, UR19, 0x1, UPT ;  /* 0x000000011300788c */ /* 0x000fd2000bf05270 */
[----:B------:R-:W-:Y:S05]  /*19d0*/  BRA.U UP0, `(.L_x_20) ;  /* 0x0000000100407547 */ /* 0x000fea000b800000 */
[----:B------:R-:W1:Y:S01]  /*19e0*/  LDCU.128 UR4, c[0x0][0xb10] ;  /* 0x00016200ff0477ac */ /* 0x000e620008000c00 */
[----:B------:R-:W2:Y:S01]  /*19f0*/  LDCU UR9, c[0x0][0xb0c] ;  /* 0x00016180ff0977ac */ /* 0x000ea20008000800 */
[----:B------:R-:W3:Y:S01]  /*1a00*/  LDCU UR8, c[0x0][0xb20] ;  /* 0x00016400ff0877ac */ /* 0x000ee20008000800 */
[----:B-1----:R-:W-:Y:S02]  /*1a10*/  UIMAD.WIDE.U32 UR22, UR50, UR4, URZ ;  /* 0x00000004321672a5 */ /* 0x002fe4000f8e00ff */
[----:B------:R-:W-:Y:S02]  /*1a20*/  UIMAD.WIDE.U32 UR20, UR51, UR7, URZ ;  /* 0x00000007331472a5 */ /* 0x000fe4000f8e00ff */
[----:B--2---:R-:W-:Y:S02]  /*1a30*/  UISETP.NE.AND UP1, UPT, UR9, 0x1, UPT ;  /* 0x000000010900788c */ /* 0x004fe4000bf25270 */
[----:B------:R-:W-:Y:S01]  /*1a40*/  UISETP.NE.AND UP0, UPT, UR6, 0x1, UPT ;  /* 0x000000010600788c */ /* 0x000fe2000bf05270 */
[----:B------:R-:W-:Y:S01]  /*1a50*/  UMOV UR7, UR23 ;  /* 0x0000001700077c82 */ /* 0x000fe20008000000 */
[----:B---3--:R-:W-:-:S02]  /*1a60*/  USHF.R.U32.HI UR8, URZ, UR8, UR21 ;  /* 0x00000008ff087299 */ /* 0x008fc40008011615 */
[----:B------:R-:W-:Y:S02]  /*1a70*/  USHF.R.U32.HI UR5, URZ, UR5, UR7 ;  /* 0x00000005ff057299 */ /* 0x000fe40008011607 */
[----:B------:R-:W-:Y:S02]  /*1a80*/  USEL UR8, UR51, UR8, !UP0 ;  /* 0x0000000833087287 */ /* 0x000fe4000c000000 */
[----:B------:R-:W-:-:S04]  /*1a90*/  USEL UR5, UR50, UR5, !UP1 ;  /* 0x0000000532057287 */ /* 0x000fc8000c800000 */
[----:B------:R-:W-:Y:S02]  /*1aa0*/  UIADD3 UR4, UPT, UPT, -UR8, UR5, URZ ;  /* 0x0000000508047290 */ /* 0x000fe4000fffe1ff */
[----:B------:R-:W-:Y:S02]  /*1ab0*/  UIADD3 UR5, UPT, UPT, UR8, -UR5, URZ ;  /* 0x8000000508057290 */ /* 0x000fe4000fffe0ff */
[----:B------:R-:W-:Y:S02]  /*1ac0*/  UIMAD UR51, UR4, UR6, UR51 ;  /* 0x00000006043372a4 */ /* 0x000fe4000f8e0233 */
[----:B------:R-:W-:-:S12]  /*1ad0*/  UIMAD UR50, UR5, UR9, UR50 ;  /* 0x00000009053272a4 */ /* 0x000fd8000f8e0232 */
.L_x_20:
[----:B------:R-:W-:-:S09]  /*1ae0*/  UISETP.EQ.U32.AND UP0, UPT, UR12, 0x1, UPT ;  /* 0x000000010c00788c */ /* 0x000fd2000bf02070 */
[----:B------:R-:W-:Y:S05]  /*1af0*/  BRA.U !UP0, `(.L_x_21) ;  /* 0x00000001080c7547 */ /* 0x000fea000b800000 */
[----:B------:R-:W-:Y:S01]  /*1b00*/  UCGABAR_WAIT ;  /* 0x0000000000007dc7 */ /* 0x000fe20008000000 */
[----:B------:R-:W-:Y:S01]  /*1b10*/  CCTL.IVALL ;  /* 0x00000000ff00798f */ /* 0x000fe20002000000 */
[----:B------:R-:W-:Y:S05]  /*1b20*/  BRA `(.L_x_22) ;  /* 0x0000000000047947 */ /* 0x000fea0003800000 */
.L_x_21:
[----:B------:R-:W-:Y:S06]  /*1b30*/  BAR.SYNC.DEFER_BLOCKING 0x0 ;  /* 0x0000000000007b1d */ /* 0x000fec0000010000 */
.L_x_22:
[----:B------:R-:W-:Y:S05]  /*1b40*/  BRA.U UP5, `(.L_x_23) ;  /* 0x0000001905fc7547 */ /* 0x000fea000b800000 */
[----:B------:R-:W1:Y:S01]  /*1b50*/  LDCU UR6, c[0x0][0x38c] ;  /* 0x00007180ff0677ac */ /* 0x000e620008000800 */
[----:B------:R-:W-:Y:S01]  /*1b60*/  PLOP3.LUT P1, PT, PT, PT, UP3, 0x80, 0x8 ;  /* 0x000000000008781c */ /* 0x000fe20003f2f038 */
[----:B------:R-:W-:Y:S01]  /*1b70*/  IMAD.MOV.U32 R12, RZ, RZ, 0x1 ;  /* 0x00000001ff0c7424 */ /* 0x000fe200078e00ff */
[----:B------:R-:W-:Y:S01]  /*1b80*/  ISETP.NE.AND P2, PT, R0, RZ, P3 ;  /* 0x000000ff0000720c */ /* 0x000fe20001f45270 */
[----:B------:R-:W-:Y:S01]  /*1b90*/  USHF.L.U32 UR5, UR10, 0x5, URZ ;  /* 0x000000050a057899 */ /* 0x000fe200080006ff */
[----:B------:R-:W-:Y:S01]  /*1ba0*/  PLOP3.LUT P1, PT, P1, PT, PT, 0x8, 0x80 ;  /* 0x000000000080781c */ /* 0x000fe20000f2e170 */
[----:B------:R-:W-:Y:S01]  /*1bb0*/  USHF.L.U32 UR4, UR10, 0x7, URZ ;  /* 0x000000070a047899 */ /* 0x000fe200080006ff */
[----:B------:R-:W-:Y:S01]  /*1bc0*/  CS2R R10, SRZ ;  /* 0x00000000000a7805 */ /* 0x000fe2000001ff00 */
[----:B------:R-:W-:Y:S01]  /*1bd0*/  UMOV UR17, 0x400 ;  /* 0x0000040000117882 */ /* 0x000fe20000000000 */
[----:B------:R-:W-:Y:S01]  /*1be0*/  UISETP.NE.AND UP1, UPT, UR11, URZ, UPT ;  /* 0x000000ff0b00728c */ /* 0x000fe2000bf25270 */
[----:B------:R-:W-:Y:S01]  /*1bf0*/  IMAD.MOV.U32 R9, RZ, RZ, RZ ;  /* 0x000000ffff097224 */ /* 0x000fe200078e00ff */
[----:B------:R-:W-:Y:S01]  /*1c00*/  ULEA UR17, UR54, UR17, 0x18 ;  /* 0x0000001136117291 */ /* 0x000fe2000f8ec0ff */
[----:B------:R-:W-:Y:S01]  /*1c10*/  IMAD.MOV.U32 R8, RZ, RZ, 0x1 ;  /* 0x00000001ff087424 */ /* 0x000fe200078e00ff */
[----:B------:R-:W-:-:S02]  /*1c20*/  ULOP3.LUT UR5, UR5, 0x20, URZ, 0xc0, !UPT ;  /* 0x0000002005057892 */ /* 0x000fc4000f8ec0ff */
[----:B------:R-:W-:Y:S01]  /*1c30*/  ULOP3.LUT UR4, UR4, 0x80, URZ, 0xc0, !UPT ;  /* 0x0000008004047892 */ /* 0x000fe2000f8ec0ff */
[----:B------:R-:W2:Y:S01]  /*1c40*/  LDCU UR19, c[0x0][0x370] ;  /* 0x00006e00ff1377ac */ /* 0x000ea20008000800 */
[----:B-1----:R-:W-:Y:S02]  /*1c50*/  UIADD3 UR7, UPT, UPT, UR6, 0x3f, URZ ;  /* 0x0000003f06077890 */ /* 0x002fe4000fffe0ff */
[----:B------:R-:W-:Y:S02]  /*1c60*/  UIADD3 UR20, UPT, UPT, UR6, 0x7e, URZ ;  /* 0x0000007e06147890 */ /* 0x000fe4000fffe0ff */
[----:B------:R-:W-:Y:S02]  /*1c70*/  USHF.R.S32.HI UR21, URZ, 0x1f, UR7 ;  /* 0x0000001fff157899 */ /* 0x000fe40008011407 */
[----:B------:R-:W-:Y:S02]  /*1c80*/  UIADD3 UR6, UPT, UPT, UR6, -0x1, URZ ;  /* 0xffffffff06067890 */ /* 0x000fe4000fffe0ff */
[----:B------:R-:W-:-:S02]  /*1c90*/  ULEA.HI UR21, UR21, UR7, URZ, 0x6 ;  /* 0x0000000715157291 */ /* 0x000fc4000f8f30ff */
[----:B------:R-:W-:Y:S02]  /*1ca0*/  UISETP.GE.U32.AND UP2, UPT, UR6, -0x7f, UPT ;  /* 0xffffff810600788c */ /* 0x000fe4000bf46070 */
[----:B------:R-:W-:Y:S01]  /*1cb0*/  USHF.R.S32.HI UR21, URZ, 0x6, UR21 ;  /* 0x00000006ff157899 */ /* 0x000fe20008011415 */
[----:B------:R-:W1:Y:S03]  /*1cc0*/  LDCU.64 UR22, c[0x0][0x348] ;  /* 0x00006900ff1677ac */ /* 0x000e660008000a00 */
[----:B------:R-:W-:Y:S01]  /*1cd0*/  UISETP.LT.U32.AND UP0, UPT, UR21, 0x14, UPT ;  /* 0x000000141500788c */ /* 0x000fe2000bf01070 */
[----:B------:R-:W3:Y:S03]  /*1ce0*/  LDCU UR18, c[0x0][0x374] ;  /* 0x00006e80ff1277ac */ /* 0x000ee60008000800 */
[----:B------:R-:W-:-:S02]  /*1cf0*/  USEL UR41, UR21, 0x14, UP0 ;  /* 0x0000001415297887 */ /* 0x000fc40008000000 */
[----:B------:R-:W-:Y:S02]  /*1d00*/  USEL UR26, UR26, 0x2, UP1 ;  /* 0x000000021a1a7887 */ /* 0x000fe40008800000 */
[----:B------:R-:W-:Y:S02]  /*1d10*/  UIADD3 UR25, UPT, UPT, UR41, -0x1, URZ ;  /* 0xffffffff29197890 */ /* 0x000fe4000fffe0ff */
[----:B------:R-:W-:Y:S02]  /*1d20*/  @UP2 UIADD3 UR25, UPT, UPT, UR41, URZ, URZ ;  /* 0x000000ff29192290 */ /* 0x000fe4000fffe0ff */
[----:B------:R-:W-:Y:S02]  /*1d30*/  UIADD3 UR40, UPT, UPT, UR17, 0x4600, UR16 ;  /* 0x0000460011287890 */ /* 0x000fe4000fffe010 */
[----:B------:R-:W-:Y:S02]  /*1d40*/  UIADD3 UR24, UPT, UPT, UR25, 0x1, URZ ;  /* 0x0000000119187890 */ /* 0x000fe4000fffe0ff */
[----:B------:R-:W-:-:S02]  /*1d50*/  UIADD3 UR39, UPT, UPT, UR17, 0x2c600, UR15 ;  /* 0x0002c60011277890 */ /* 0x000fc4000fffe00f */
[----:B------:R-:W-:Y:S02]  /*1d60*/  ULEA UR31, UR31, UR5, 0x4 ;  /* 0x000000051f1f7291 */ /* 0x000fe4000f8e20ff */
[----:B------:R-:W-:Y:S02]  /*1d70*/  ULEA UR30, UR30, UR4, 0x5 ;  /* 0x000000041e1e7291 */ /* 0x000fe4000f8e28ff */
[----:B------:R-:W-:Y:S02]  /*1d80*/  UIADD3 UR38, UPT, UPT, UR21, -UR41, URZ ;  /* 0x8000002915267290 */ /* 0x000fe4000fffe0ff */
[----:B------:R-:W-:Y:S01]  /*1d90*/  UIADD3 UR25, UPT, UPT, -UR25, URZ, URZ ;  /* 0x000000ff19197290 */ /* 0x000fe2000fffe1ff */
[----:B-123--:R-:W-:-:S11]  /*1da0*/  UMOV UR29, URZ ;  /* 0x000000ff001d7c82 */ /* 0x00efd60008000000 */
.L_x_43:
[----:B------:R-:W-:-:S09]  /*1db0*/  UISETP.NE.AND UP0, UPT, UR54, URZ, UPT ;  /* 0x000000ff3600728c */ /* 0x000fd2000bf05270 */
[----:B------:R-:W-:Y:S05]  /*1dc0*/  BRA.U UP0, `(.L_x_24) ;  /* 0x0000000100287547 */ /* 0x000fea000b800000 */
[----:B------:R-:W-:Y:S02]  /*1dd0*/  LEA R0, R9, UR17, 0x3 ;  /* 0x0000001109007c11 */ /* 0x000fe4000f8e18ff */
[----:B------:R-:W-:-:S04]  /*1de0*/  SHF.L.U32 R2, R8, 0x1f, RZ ;  /* 0x0000001f08027819 */ /* 0x000fc800000006ff */
[----:B------:R-:W1:Y:S02]  /*1df0*/  SYNCS.PHASECHK.TRANS64.TRYWAIT P0, [R0+URZ+0x1d0], R2 ;  /* 0x0001d002000075a7 */ /* 0x000e6400080011ff */
[----:B-1----:R-:W-:Y:S05]  /*1e00*/  @!P0 BRA `(.L_x_25) ;  /* 0x0000006000908947 */ /* 0x002fea0003800000 */
.L_x_130:
[----:B------:R-:W-:Y:S01]  /*1e10*/  VIADD R9, R9, 0x1 ;  /* 0x0000000109097836 */ /* 0x000fe20000000000 */
[----:B------:R1:W-:Y:S04]  /*1e20*/  SYNCS.ARRIVE.TRANS64.A1T0 RZ, [R0+URZ+0x1c0], RZ ;  /* 0x0001c0ff00ff79a7 */ /* 0x0003e800081000ff */
[----:B------:R-:W-:-:S04]  /*1e30*/  ISETP.NE.AND P0, PT, R9, 0x2, PT ;  /* 0x000000020900780c */ /* 0x000fc80003f05270 */
[----:B------:R-:W-:Y:S02]  /*1e40*/  SEL R9, R9, RZ, P0 ;  /* 0x000000ff09097207 */ /* 0x000fe40000000000 */
[----:B-1----:R-:W-:-:S04]  /*1e50*/  SEL R0, RZ, 0x1, P0 ;  /* 0x00000001ff007807 */ /* 0x002fc80000000000 */
[----:B------:R-:W-:-:S07]  /*1e60*/  LOP3.LUT R8, R8, R0, RZ, 0x3c, !PT ;  /* 0x0000000008087212 */ /* 0x000fce00078e3cff */
.L_x_24:
[----:B------:R-:W-:Y:S01]  /*1e70*/  UISETP.GE.U32.AND UP0, UPT, UR20, 0x7f, UPT ;  /* 0x0000007f1400788c */ /* 0x000fe2000bf06070 */
[----:B------:R-:W-:Y:S01]  /*1e80*/  SHF.L.U32 R0, R12, 0x1f, RZ ;  /* 0x0000001f0c007819 */ /* 0x000fe200000006ff */
[----:B------:R-:W-:Y:S02]  /*1e90*/  ULEA.HI UR35, UR50, UR50, URZ, 0x1 ;  /* 0x0000003232237291 */ /* 0x000fe4000f8f08ff */
[----:B------:R-:W-:Y:S02]  /*1ea0*/  ULEA UR4, UR29, UR17, 0x3 ;  /* 0x000000111d047291 */ /* 0x000fe4000f8e18ff */
[----:B------:R-:W-:Y:S02]  /*1eb0*/  USHF.L.U32 UR35, UR35, 0x7, URZ ;  /* 0x0000000723237899 */ /* 0x000fe400080006ff */
[----:B------:R-:W-:Y:S02]  /*1ec0*/  ULEA UR11, UR51, UR31, 0x6 ;  /* 0x0000001f330b7291 */ /* 0x000fe4000f8e30ff */
[----:B------:R-:W-:-:S03]  /*1ed0*/  ULOP3.LUT UR35, UR35, 0xffffff00, URZ, 0xc0, !UPT ;  /* 0xffffff0023237892 */ /* 0x000fc6000f8ec0ff */
[----:B------:R1:W2:Y:S01]  /*1ee0*/  SYNCS.PHASECHK.TRANS64.TRYWAIT P0, [UR4+0xa0], R0 ;  /* 0x0000a000ff0075a7 */ /* 0x0002a20008001104 */
[----:B------:R-:W-:Y:S01]  /*1ef0*/  UIADD3 UR35, UPT, UPT, UR30, UR35, URZ ;  /* 0x000000231e237290 */ /* 0x000fe2000fffe0ff */
[----:B------:R-:W-:Y:S01]  /*1f00*/  UMOV UR4, URZ ;  /* 0x000000ff00047c82 */ /* 0x000fe20008000000 */
[----:B------:R-:W-:Y:S10]  /*1f10*/  BRA.U !UP0, `(.L_x_26) ;  /* 0x0000000108c87547 */ /* 0x000ff4000b800000 */
[----:B------:R-:W-:Y:S01]  /*1f20*/  UMOV UR5, UR25 ;  /* 0x0000001900057c82 */ /* 0x000fe20008000000 */
[----:B------:R-:W-:Y:S01]  /*1f30*/  UMOV UR50, UR29 ;  /* 0x0000001d00327c82 */ /* 0x000fe20008000000 */
[----:B------:R-:W-:-:S05]  /*1f40*/  UMOV UR34, URZ ;  /* 0x000000ff00227c82 */ /* 0x000fca0008000000 */
.L_x_32:
[----:B------:R-:W-:Y:S01]  /*1f50*/  ULEA UR33, UR50, UR17, 0x3 ;  /* 0x0000001132217291 */ /* 0x000fe2000f8e18ff */
[----:B--2---:R-:W-:Y:S01]  /*1f60*/  @P3 MOV R2, 0x5000 ;  /* 0x0000500000023802 */ /* 0x004fe20000000f00 */
[----:B--234-:R-:W-:Y:S10]  /*1f70*/  @P0 BRA `(.L_x_27) ;  /* 0x00000000000c0947 */ /* 0x01cff40003800000 */
[----:B------:R-:W-:-:S04]  /*1f80*/  SHF.L.U32 R3, R12, 0x1f, RZ ;  /* 0x0000001f0c037819 */ /* 0x000fc800000006ff */
[----:B------:R-:W2:Y:S02]  /*1f90*/  SYNCS.PHASECHK.TRANS64.TRYWAIT P0, [UR33+0xa0], R3 ;  /* 0x0000a003ff0075a7 */ /* 0x000ea40008001121 */
[----:B--2---:R-:W-:Y:S05]  /*1fa0*/  @!P0 BRA `(.L_x_28) ;  /* 0x00000060003c8947 */ /* 0x004fea0003800000 */
.L_x_27:
[----:B------:R2:W-:Y:S01]  /*1fb0*/  @P3 SYNCS.ARRIVE.TRANS64 RZ, [UR33], R2 ;  /* 0x00000002ffff39a7 */ /* 0x0005e20008000021 */
[----:B------:R-:W-:Y:S02]  /*1fc0*/  ULOP3.LUT UR4, UR26, 0x2, URZ, 0xfc, !UPT ;  /* 0x000000021a047892 */ /* 0x000fe4000f8efcff */
[----:B------:R-:W-:Y:S02]  /*1fd0*/  UIADD3 UR5, UPT, UPT, UR5, 0x1, URZ ;  /* 0x0000000105057890 */ /* 0x000fe4000fffe0ff */
[----:B------:R-:W-:Y:S02]  /*1fe0*/  UISETP.NE.AND UP0, UPT, UR4, 0x2, UPT ;  /* 0x000000020400788c */ /* 0x000fe4000bf05270 */
[----:B------:R-:W-:-:S07]  /*1ff0*/  UISETP.NE.AND UP2, UPT, UR5, 0x1, UPT ;  /* 0x000000010500788c */ /* 0x000fce000bf45270 */
[----:B------:R-:W-:Y:S05]  /*2000*/  BRA.U UP0, `(.L_x_29) ;  /* 0x0000000100047547 */ /* 0x000fea000b800000 */
[----:B------:R-:W-:Y:S05]  /*2010*/  BPT.TRAP 0x1 ;  /* 0x000000040000795c */ /* 0x000fea0000300000 */
.L_x_29:
[----:B------:R-:W-:Y:S04]  /*2020*/  BSSY.RECONVERGENT B0, `(.L_x_30) ;  /* 0x0000003000007945 */ /* 0x000fe80003800200 */
[----:B------:R-:W-:Y:S05]  /*2030*/  @!P2 BRA `(.L_x_31) ;  /* 0x000000000004a947 */ /* 0x000fea0003800000 */
[----:B------:R-:W-:Y:S05]  /*2040*/  BPT.TRAP 0x1 ;  /* 0x000000040000795c */ /* 0x000fea0000300000 */
.L_x_31:
[----:B------:R-:W-:Y:S05]  /*2050*/  BSYNC.RECONVERGENT B0 ;  /* 0x0000000000007941 */ /* 0x000fea0003800200 */
.L_x_30:
[----:B------:R-:W-:Y:S02]  /*2060*/  UIADD3 UR29, UPT, UPT, UR50, 0x1, URZ ;  /* 0x00000001321d7890 */ /* 0x000fe4000fffe0ff */
[----:B------:R-:W-:Y:S02]  /*2070*/  ULEA UR32, UR50, UR16, 0xd ;  /* 0x0000001032207291 */ /* 0x000fe4000f8e68ff */
[----:B------:R-:W-:Y:S02]  /*2080*/  UISETP.NE.AND UP0, UPT, UR29, 0x14, UPT ;  /* 0x000000141d00788c */ /* 0x000fe4000bf05270 */
[----:B------:R-:W-:Y:S02]  /*2090*/  UIADD3 UR46, UP1, UPT, UR22, 0x80, URZ ;  /* 0x00000080162e7890 */ /* 0x000fe4000ff3e0ff */
[----:B------:R-:W-:Y:S02]  /*20a0*/  USEL UR6, URZ, 0x1, UP0 ;  /* 0x00000001ff067887 */ /* 0x000fe40008000000 */
[----:B------:R-:W-:-:S02]  /*20b0*/  USEL UR29, UR29, URZ, UP0 ;  /* 0x000000ff1d1d7287 */ /* 0x000fc40008000000 */
[----:B------:R-:W-:Y:S02]  /*20c0*/  ULEA UR8, UR50, UR15, 0xb ;  /* 0x0000000f32087291 */ /* 0x000fe4000f8e58ff */
[----:B------:R-:W-:Y:S01]  /*20d0*/  UIADD3 UR44, UP0, UPT, UR22, 0x180, URZ ;  /* 0x00000180162c7890 */ /* 0x000fe2000ff1e0ff */
[----:B------:R-:W-:Y:S01]  /*20e0*/  LOP3.LUT R12, R12, UR6, RZ, 0x3c, !PT ;  /* 0x000000060c0c7c12 */ /* 0x000fe2000f8e3cff */
[----:B------:R-:W-:Y:S02]  /*20f0*/  ULEA UR4, UR29, UR17, 0x3 ;  /* 0x000000111d047291 */ /* 0x000fe4000f8e18ff */
[----:B------:R-:W-:Y:S01]  /*2100*/  ULOP3.LUT UR33, UR33, 0xfefffff8, URZ, 0xc0, !UPT ;  /* 0xfefffff821217892 */ /* 0x000fe2000f8ec0ff */
[----:B-1----:R-:W-:Y:S01]  /*2110*/  SHF.L.U32 R0, R12, 0x1f, RZ ;  /* 0x0000001f0c007819 */ /* 0x002fe200000006ff */
[----:B------:R-:W-:Y:S02]  /*2120*/  UIADD3.X UR47, UPT, UPT, URZ, UR23, URZ, UP1, !UPT ;  /* 0x00000017ff2f7290 */ /* 0x000fe40008ffe4ff */
[----:B------:R-:W-:-:S02]  /*2130*/  UIADD3 UR32, UPT, UPT, UR17, 0x4600, UR32 ;  /* 0x0000460011207890 */ /* 0x000fc4000fffe020 */
[----:B------:R-:W-:Y:S01]  /*2140*/  UPRMT UR7, URZ, 0x5410, UR14 ;  /* 0x00005410ff077896 */ /* 0x000fe2000800000e */
[----:B------:R3:W4:Y:S01]  /*2150*/  SYNCS.PHASECHK.TRANS64.TRYWAIT P0, [UR4+0xa0], R0 ;  /* 0x0000a000ff0075a7 */ /* 0x0007220008001104 */
[----:B------:R-:W-:Y:S02]  /*2160*/  UIADD3 UR8, UPT, UPT, UR17, 0x2c600, UR8 ;  /* 0x0002c60011087890 */ /* 0x000fe4000fffe008 */
[----:B------:R-:W-:Y:S02]  /*2170*/  UIADD3.X UR45, UPT, UPT, URZ, UR23, URZ, UP0, !UPT ;  /* 0x00000017ff2d7290 */ /* 0x000fe400087fe4ff */
[----:B------:R-:W-:Y:S01]  /*2180*/  UPRMT UR6, URZ, 0x5410, UR13 ;  /* 0x00005410ff067896 */ /* 0x000fe2000800000d */
[----:B------:R-:W-:Y:S01]  /*2190*/  UMOV UR42, 0x0 ;  /* 0x00000000002a7882 */ /* 0x000fe20000000000 */
[----:B------:R-:W-:Y:S01]  /*21a0*/  UMOV UR43, 0x10000000 ;  /* 0x10000000002b7882 */ /* 0x000fe20000000000 */
[----:B------:R-:W-:Y:S01]  /*21b0*/  UMOV UR10, UR34 ;  /* 0x00000022000a7c82 */ /* 0x000fe20008000000 */
[----:B------:R-:W-:Y:S01]  /*21c0*/  UMOV UR12, UR36 ;  /* 0x00000024000c7c82 */ /* 0x000fe20008000000 */
[----:B------:R-:W-:Y:S01]  /*21d0*/  UMOV UR9, UR33 ;  /* 0x0000002100097c82 */ /* 0x000fe20008000000 */
[----:B------:R1:W-:Y:S01]  /*21e0*/  UTMALDG.3D.MULTICAST.2CTA [UR32], [UR46], UR7, desc[UR42] ;  /* 0x00002a202e0073b4 */ /* 0x0003e20008211807 */
[----:B------:R-:W-:Y:S01]  /*21f0*/  UMOV UR4, UR24 ;  /* 0x0000001800047c82 */ /* 0x000fe20008000000 */
[----:B------:R-:W-:Y:S01]  /*2200*/  UMOV UR50, UR29 ;  /* 0x0000001d00327c82 */ /* 0x000fe20008000000 */
[----:B------:R3:W-:Y:S01]  /*2210*/  UTMALDG.3D.MULTICAST.2CTA [UR8], [UR44], UR6, desc[UR42] ;  /* 0x00002a082c0073b4 */ /* 0x0007e20008211806 */
[----:B-1----:R-:W-:Y:S01]  /*2220*/  UIADD3 UR34, UPT, UPT, UR34, 0x40, URZ ;  /* 0x0000004022227890 */ /* 0x002fe2000fffe0ff */
[----:B------:R-:W-:Y:S11]  /*2230*/  BRA.U UP2, `(.L_x_32) ;  /* 0xfffffffd02447547 */ /* 0x000ff6000b83ffff */
.L_x_26:
[----:B------:R-:W-:Y:S01]  /*2240*/  ULEA UR5, UR29, UR17, 0x3 ;  /* 0x000000111d057291 */ /* 0x000fe2000f8e18ff */
[----:B-1-3--:R-:W-:Y:S01]  /*2250*/  SHF.L.U32 R0, R12, 0x1f, RZ ;  /* 0x0000001f0c007819 */ /* 0x00afe200000006ff */
[----:B------:R-:W-:Y:S01]  /*2260*/  @!P1 SYNCS.ARRIVE.TRANS64.A1T0 RZ, [UR17+0x158], RZ ;  /* 0x000158ffffff99a7 */ /* 0x000fe20008100011 */
[----:B------:R-:W-:-:S06]  /*2270*/  UISETP.GT.AND UP0, UPT, UR21, UR41, UPT ;  /* 0x000000291500728c */ /* 0x000fcc000bf04270 */
[----:B--2-4-:R1:W2:Y:S03]  /*2280*/  SYNCS.PHASECHK.TRANS64.TRYWAIT P0, [UR5+0xa0], R0 ;  /* 0x0000a000ff0075a7 */ /* 0x0142a60008001105 */
[----:B------:R-:W-:Y:S05]  /*2290*/  BRA.U !UP0, `(.L_x_33) ;  /* 0x0000000108b87547 */ /* 0x000fea000b800000 */
[----:B------:R-:W-:Y:S01]  /*22a0*/  UIADD3 UR6, UPT, UPT, UR38, UR4, URZ ;  /* 0x0000000426067290 */ /* 0x000fe2000fffe0ff */
[----:B------:R-:W-:-:S11]  /*22b0*/  UMOV UR50, UR29 ;  /* 0x0000001d00327c82 */ /* 0x000fd60008000000 */
.L_x_39:
[----:B------:R-:W-:Y:S01]  /*22c0*/  ULEA UR33, UR50, UR17, 0x3 ;  /* 0x0000001132217291 */ /* 0x000fe2000f8e18ff */
[----:B--2---:R-:W-:Y:S01]  /*22d0*/  @P3 MOV R2, 0x5000 ;  /* 0x0000500000023802 */ /* 0x004fe20000000f00 */
[----:B--2-4-:R-:W-:Y:S10]  /*22e0*/  @P0 BRA `(.L_x_34) ;  /* 0x00000000000c0947 */ /* 0x014ff40003800000 */
[----:B------:R-:W-:-:S04]  /*22f0*/  SHF.L.U32 R3, R12, 0x1f, RZ ;  /* 0x0000001f0c037819 */ /* 0x000fc800000006ff */
[----:B------:R-:W2:Y:S02]  /*2300*/  SYNCS.PHASECHK.TRANS64.TRYWAIT P0, [UR33+0xa0], R3 ;  /* 0x0000a003ff0075a7 */ /* 0x000ea40008001121 */
[----:B--2---:R-:W-:Y:S05]  /*2310*/  @!P0 BRA `(.L_x_35) ;  /* 0x0000005c00788947 */ /* 0x004fea0003800000 */
.L_x_34:
[----:B------:R2:W-:Y:S01]  /*2320*/  @P3 SYNCS.ARRIVE.TRANS64 RZ, [UR33], R2 ;  /* 0x00000002ffff39a7 */ /* 0x0005e20008000021 */
[----:B------:R-:W-:-:S04]  /*2330*/  ULOP3.LUT UR5, UR26, 0x2, URZ, 0xfc, !UPT ;  /* 0x000000021a057892 */ /* 0x000fc8000f8efcff */
[----:B------:R-:W-:-:S09]  /*2340*/  UISETP.NE.AND UP0, UPT, UR5, 0x2, UPT ;  /* 0x000000020500788c */ /* 0x000fd2000bf05270 */
[----:B------:R-:W-:Y:S05]  /*2350*/  BRA.U UP0, `(.L_x_36) ;  /* 0x0000000100047547 */ /* 0x000fea000b800000 */
[----:B------:R-:W-:Y:S05]  /*2360*/  BPT.TRAP 0x1 ;  /* 0x000000040000795c */ /* 0x000fea0000300000 */
.L_x_36:
[----:B------:R-:W-:Y:S04]  /*2370*/  BSSY.RECONVERGENT B0, `(.L_x_37) ;  /* 0x0000003000007945 */ /* 0x000fe80003800200 */
[----:B------:R-:W-:Y:S05]  /*2380*/  @!P2 BRA `(.L_x_38) ;  /* 0x000000000004a947 */ /* 0x000fea0003800000 */
[----:B------:R-:W-:Y:S05]  /*2390*/  BPT.TRAP 0x1 ;  /* 0x000000040000795c */ /* 0x000fea0000300000 */
.L_x_38:
[----:B------:R-:W-:Y:S05]  /*23a0*/  BSYNC.RECONVERGENT B0 ;  /* 0x0000000000007941 */ /* 0x000fea0003800200 */
.L_x_37:
[----:B------:R-:W-:Y:S02]  /*23b0*/  UIADD3 UR29, UPT, UPT, UR50, 0x1, URZ ;  /* 0x00000001321d7890 */ /* 0x000fe4000fffe0ff */
[----:B------:R-:W-:Y:S02]  /*23c0*/  UIADD3 UR46, UP1, UPT, UR22, 0x80, URZ ;  /* 0x00000080162e7890 */ /* 0x000fe4000ff3e0ff */
[----:B------:R-:W-:Y:S02]  /*23d0*/  UISETP.NE.AND UP0, UPT, UR29, 0x14, UPT ;  /* 0x000000141d00788c */ /* 0x000fe4000bf05270 */
[----:B------:R-:W-:Y:S02]  /*23e0*/  USHF.L.U32 UR34, UR4, 0x6, URZ ;  /* 0x0000000604227899 */ /* 0x000fe400080006ff */
[----:B------:R-:W-:Y:S02]  /*23f0*/  USEL UR7, URZ, 0x1, UP0 ;  /* 0x00000001ff077887 */ /* 0x000fe40008000000 */
[----:B------:R-:W-:-:S02]  /*2400*/  USEL UR29, UR29, URZ, UP0 ;  /* 0x000000ff1d1d7287 */ /* 0x000fc40008000000 */
[----:B------:R-:W-:Y:S02]  /*2410*/  UIADD3 UR44, UP0, UPT, UR22, 0x180, URZ ;  /* 0x00000180162c7890 */ /* 0x000fe4000ff1e0ff */
[----:B------:R-:W-:Y:S01]  /*2420*/  ULEA UR5, UR29, UR17, 0x3 ;  /* 0x000000111d057291 */ /* 0x000fe2000f8e18ff */
[----:B------:R-:W-:Y:S01]  /*2430*/  LOP3.LUT R12, R12, UR7, RZ, 0x3c, !PT ;  /* 0x000000070c0c7c12 */ /* 0x000fe2000f8e3cff */
[----:B------:R-:W-:Y:S02]  /*2440*/  ULOP3.LUT UR33, UR33, 0xfefffff8, URZ, 0xc0, !UPT ;  /* 0xfefffff821217892 */ /* 0x000fe4000f8ec0ff */
[----:B------:R-:W-:Y:S01]  /*2450*/  ULEA UR32, UR50, UR40, 0xd ;  /* 0x0000002832207291 */ /* 0x000fe2000f8e68ff */
[----:B-1----:R-:W-:Y:S01]  /*2460*/  SHF.L.U32 R0, R12, 0x1f, RZ ;  /* 0x0000001f0c007819 */ /* 0x002fe200000006ff */
[----:B------:R-:W-:Y:S02]  /*2470*/  UPRMT UR7, URZ, 0x5410, UR14 ;  /* 0x00005410ff077896 */ /* 0x000fe4000800000e */
[----:B------:R-:W-:Y:S01]  /*2480*/  UIADD3.X UR47, UPT, UPT, URZ, UR23, URZ, UP1, !UPT ;  /* 0x00000017ff2f7290 */ /* 0x000fe20008ffe4ff */
[----:B------:R3:W4:Y:S01]  /*2490*/  SYNCS.PHASECHK.TRANS64.TRYWAIT P0, [UR5+0xa0], R0 ;  /* 0x0000a000ff0075a7 */ /* 0x0007220008001105 */
[----:B------:R-:W-:-:S02]  /*24a0*/  ULEA UR8, UR50, UR39, 0xb ;  /* 0x0000002732087291 */ /* 0x000fc4000f8e58ff */
[----:B------:R-:W-:Y:S02]  /*24b0*/  UPRMT UR5, URZ, 0x5410, UR13 ;  /* 0x00005410ff057896 */ /* 0x000fe4000800000d */
[----:B------:R-:W-:Y:S01]  /*24c0*/  UIADD3.X UR45, UPT, UPT, URZ, UR23, URZ, UP0, !UPT ;  /* 0x00000017ff2d7290 */ /* 0x000fe200087fe4ff */
[----:B------:R-:W-:Y:S01]  /*24d0*/  UMOV UR42, 0x0 ;  /* 0x00000000002a7882 */ /* 0x000fe20000000000 */
[----:B------:R-:W-:Y:S01]  /*24e0*/  UMOV UR43, 0x10000000 ;  /* 0x10000000002b7882 */ /* 0x000fe20000000000 */
[----:B------:R-:W-:Y:S01]  /*24f0*/  UMOV UR12, UR36 ;  /* 0x00000024000c7c82 */ /* 0x000fe20008000000 */
[----:B------:R-:W-:Y:S01]  /*2500*/  UMOV UR9, UR33 ;  /* 0x0000002100097c82 */ /* 0x000fe20008000000 */
[----:B------:R-:W-:Y:S01]  /*2510*/  UMOV UR10, UR34 ;  /* 0x00000022000a7c82 */ /* 0x000fe20008000000 */
[----:B------:R3:W-:Y:S01]  /*2520*/  UTMALDG.3D.MULTICAST.2CTA [UR32], [UR46], UR7, desc[UR42] ;  /* 0x00002a202e0073b4 */ /* 0x0007e20008211807 */
[----:B------:R-:W-:Y:S01]  /*2530*/  UIADD3 UR4, UPT, UPT, UR4, 0x1, URZ ;  /* 0x0000000104047890 */ /* 0x000fe2000fffe0ff */
[----:B------:R-:W-:-:S03]  /*2540*/  UMOV UR50, UR29 ;  /* 0x0000001d00327c82 */ /* 0x000fc60008000000 */
[----:B------:R-:W-:Y:S01]  /*2550*/  UISETP.NE.AND UP0, UPT, UR4, UR6, UPT ;  /* 0x000000060400728c */ /* 0x000fe2000bf05270 */
[----:B------:R3:W-:Y:S08]  /*2560*/  UTMALDG.3D.MULTICAST.2CTA [UR8], [UR44], UR5, desc[UR42] ;  /* 0x00002a082c0073b4 */ /* 0x0007f00008211805 */
[----:B---3--:R-:W-:Y:S05]  /*2570*/  BRA.U UP0, `(.L_x_39) ;  /* 0xfffffffd00507547 */ /* 0x008fea000b83ffff */
.L_x_33:
[C---:B------:R-:W-:Y:S01]  /*2580*/  LEA R3, R11.reuse, UR17, 0x3 ;  /* 0x000000110b037c11 */ /* 0x040fe2000f8e18ff */
[----:B------:R-:W-:Y:S01]  /*2590*/  NOP ;  /* 0x0000000000007918 */ /* 0x000fe20000000000 */
[----:B-1----:R-:W-:Y:S02]  /*25a0*/  SHF.L.U32 R0, R10, 0x1f, RZ ;  /* 0x0000001f0a007819 */ /* 0x002fe400000006ff */
[----:B------:R-:W-:Y:S02]  /*25b0*/  LEA R4, R11, UR17, 0x4 ;  /* 0x000000110b047c11 */ /* 0x000fe4000f8e20ff */
[----:B--2-4-:R-:W1:Y:S02]  /*25c0*/  SYNCS.PHASECHK.TRANS64.TRYWAIT P0, [R3+URZ+0x160], R0 ;  /* 0x00016000030075a7 */ /* 0x014e6400080011ff */
[----:B-1----:R-:W-:Y:S05]  /*25d0*/  @!P0 BRA `(.L_x_40) ;  /* 0x0000005800e08947 */ /* 0x002fea0003800000 */
.L_x_133:
[----:B------:R-:W2:Y:S01]  /*25e0*/  LDS.128 R4, [R4+0x1f0] ;  /* 0x0001f00004047984 */ /* 0x000ea20000000c00 */
[----:B------:R-:W-:Y:S01]  /*25f0*/  UISETP.GE.AND UP0, UPT, UR37, 0x1, UPT ;  /* 0x000000012500788c */ /* 0x000fe2000bf06270 */
[----:B------:R-:W-:Y:S01]  /*2600*/  @!PT LDS RZ, [RZ] ;  /* 0x00000000fffff984 */ /* 0x000fe20000000800 */
[----:B------:R-:W-:Y:S01]  /*2610*/  @!PT LDS RZ, [RZ] ;  /* 0x00000000fffff984 */ /* 0x000fe20000000800 */
[----:B------:R-:W-:Y:S01]  /*2620*/  @!PT LDS RZ, [RZ] ;  /* 0x00000000fffff984 */ /* 0x000fe20000000800 */
[----:B------:R-:W-:Y:S01]  /*2630*/  @!PT LDS RZ, [RZ] ;  /* 0x00000000fffff984 */ /* 0x000fe20000000800 */
[----:B------:R3:W-:Y:S06]  /*2640*/  MEMBAR.ALL.CTA ;  /* 0x0000000000007992 */ /* 0x0007ec0000008000 */
[----:B---3--:R-:W3:Y:S01]  /*2650*/  FENCE.VIEW.ASYNC.S ;  /* 0x00000000000073c6 */ /* 0x008ee20000000000 */
[----:B--2---:R-:W-:-:S13]  /*2660*/  LOP3.LUT P0, RZ, R6, 0x1, RZ, 0xc0, !PT ;  /* 0x0000000106ff7812 */ /* 0x004fda000780c0ff */
[----:B---3--:R-:W-:Y:S01]  /*2670*/  VOTEU.ANY UP1, P0 ;  /* 0x0000000000ff7886 */ /* 0x008fe20000020100 */
[----:B------:R-:W-:-:S13]  /*2680*/  PLOP3.LUT P0, PT, PT, PT, UP1, 0x80, 0x8 ;  /* 0x000000000008781c */ /* 0x000fda0003f0f018 */
[----:B-1----:R-:W-:Y:S02]  /*2690*/  @P0 LOP3.LUT R0, R5, 0xffff, RZ, 0xc0, !PT ;  /* 0x0000ffff05000812 */ /* 0x002fe400078ec0ff */
[----:B------:R-:W-:Y:S02]  /*26a0*/  @P0 MOV R2, R4 ;  /* 0x0000000400020202 */ /* 0x000fe40000000f00 */
[----:B------:R-:W-:Y:S01]  /*26b0*/  @P0 R2UR UR5, R0 ;  /* 0x00000000000502ca */ /* 0x000fe200000e0000 */
[----:B------:R-:W-:Y:S01]  /*26c0*/  VIADD R0, R3, 0x170 ;  /* 0x0000017003007836 */ /* 0x000fe20000000000 */
[----:B------:R-:W-:Y:S02]  /*26d0*/  @P0 SHF.R.U32.HI R4, RZ, 0x10, R5 ;  /* 0x00000010ff040819 */ /* 0x000fe40000011605 */
[----:B------:R-:W-:Y:S02]  /*26e0*/  @P0 R2UR UR6, R2 ;  /* 0x00000000020602ca */ /* 0x000fe400000e0000 */
[----:B------:R-:W-:-:S02]  /*26f0*/  PRMT R0, RZ, 0x654, R0 ;  /* 0x00000654ff007816 */ /* 0x000fc40000000000 */
[----:B------:R-:W-:Y:S02]  /*2700*/  @P0 R2UR UR4, R4 ;  /* 0x00000000040402ca */ /* 0x000fe400000e0000 */
[----:B------:R1:W-:Y:S03]  /*2710*/  SYNCS.ARRIVE.TRANS64.RED.A1T0 RZ, [R0+URZ], RZ ;  /* 0x000000ff00ff79a7 */ /* 0x0003e600081004ff */
[----:B------:R-:W-:-:S04]  /*2720*/  @UP1 UMOV UR27, UR5 ;  /* 0x00000005001b1c82 */ /* 0x000fc80008000000 */
[----:B------:R-:W-:-:S04]  /*2730*/  @UP1 UMOV UR28, UR6 ;  /* 0x00000006001c1c82 */ /* 0x000fc80008000000 */
[----:B------:R-:W-:Y:S01]  /*2740*/  @UP1 UMOV UR36, UR4 ;  /* 0x0000000400241c82 */ /* 0x000fe20008000000 */
[----:B------:R-:W-:Y:S05]  /*2750*/  BRA.U !UP0, `(.L_x_41) ;  /* 0x0000000108b87547 */ /* 0x000fea000b800000 */
[----:B------:R-:W2:Y:S01]  /*2760*/  LDCU.128 UR4, c[0x0][0xb10] ;  /* 0x00016200ff0477ac */ /* 0x000ea20008000c00 */
[----:B------:R-:W3:Y:S01]  /*2770*/  LDCU UR10, c[0x0][0xb20] ;  /* 0x00016400ff0a77ac */ /* 0x000ee20008000800 */
[----:B------:R-:W4:Y:S01]  /*2780*/  LDCU UR11, c[0x0][0xb0c] ;  /* 0x00016180ff0b77ac */ /* 0x000f220008000800 */
[----:B------:R-:W1:Y:S01]  /*2790*/  LDCU.64 UR8, c[0x0][0xb28] ;  /* 0x00016500ff0877ac */ /* 0x000e620008000a00 */
[----:B------:R-:W-:Y:S02]  /*27a0*/  UISETP.NE.AND UP3, UPT, UR37, 0x1, UPT ;  /* 0x000000012500788c */ /* 0x000fe4000bf65270 */
[----:B--2---:R-:W-:Y:S02]  /*27b0*/  UIMAD.WIDE.U32 UR42, UR18, UR7, URZ ;  /* 0x00000007122a72a5 */ /* 0x004fe4000f8e00ff */
[----:B------:R-:W-:Y:S02]  /*27c0*/  UIMAD.WIDE.U32 UR32, UR27, UR7, URZ ;  /* 0x000000071b2072a5 */ /* 0x000fe4000f8e00ff */
[----:B------:R-:W-:-:S02]  /*27d0*/  UIMAD.WIDE.U32 UR34, UR19, UR4, URZ ;  /* 0x00000004132272a5 */ /* 0x000fc4000f8e00ff */
[----:B------:R-:W-:Y:S01]  /*27e0*/  UISETP.NE.AND UP0, UPT, UR6, 0x1, UPT ;  /* 0x000000010600788c */ /* 0x000fe2000bf05270 */
[----:B------:R-:W-:Y:S01]  /*27f0*/  UMOV UR7, UR43 ;  /* 0x0000002b00077c82 */ /* 0x000fe20008000000 */
[----:B----4-:R-:W-:Y:S02]  /*2800*/  UISETP.NE.AND UP2, UPT, UR11, 0x1, UPT ;  /* 0x000000010b00788c */ /* 0x010fe4000bf45270 */
[----:B---3--:R-:W-:Y:S02]  /*2810*/  USHF.R.U32.HI UR7, URZ, UR10, UR7 ;  /* 0x0000000aff077299 */ /* 0x008fe40008011607 */
[----:B------:R-:W-:Y:S02]  /*2820*/  USHF.R.U32.HI UR12, URZ, UR5, UR35 ;  /* 0x00000005ff0c7299 */ /* 0x000fe40008011623 */
[----:B------:R-:W-:Y:S02]  /*2830*/  USEL UR7, UR18, UR7, !UP0 ;  /* 0x0000000712077287 */ /* 0x000fe4000c000000 */
[----:B------:R-:W-:-:S02]  /*2840*/  USEL UR12, UR19, UR12, !UP2 ;  /* 0x0000000c130c7287 */ /* 0x000fc4000d000000 */
[----:B-1----:R-:W-:Y:S02]  /*2850*/  UIMAD.WIDE.U32 UR42, UR7, UR8, URZ ;  /* 0x00000008072a72a5 */ /* 0x002fe4000f8e00ff */
        /* <DEDUP_REMOVED lines=30> */
.L_x_41:
[----:B------:R-:W2:Y:S02]  /*2a40*/  LDCU UR4, c[0x0][0xb30] ;  /* 0x00016600ff0477ac */ /* 0x000ea40008000800 */
[----:B--2---:R-:W-:-:S09]  /*2a50*/  UISETP.NE.AND UP0, UPT, UR4, 0x1, UPT ;  /* 0x000000010400788c */ /* 0x004fd2000bf05270 */
[----:B------:R-:W-:Y:S05]  /*2a60*/  BRA.U UP0, `(.L_x_42) ;  /* 0x0000000100407547 */ /* 0x000fea000b800000 */
[----:B------:R-:W2:Y:S01]  /*2a70*/  LDCU.128 UR4, c[0x0][0xb10] ;  /* 0x00016200ff0477ac */ /* 0x000ea20008000c00 */
[----:B------:R-:W3:Y:S01]  /*2a80*/  LDCU UR9, c[0x0][0xb0c] ;  /* 0x00016180ff0977ac */ /* 0x000ee20008000800 */
[----:B------:R-:W4:Y:S01]  /*2a90*/  LDCU UR8, c[0x0][0xb20] ;  /* 0x00016400ff0877ac */ /* 0x000f220008000800 */
[----:B--2---:R-:W-:Y:S02]  /*2aa0*/  UIMAD.WIDE.U32 UR32, UR28, UR4, URZ ;  /* 0x000000041c2072a5 */ /* 0x004fe4000f8e00ff */
[----:B------:R-:W-:Y:S02]  /*2ab0*/  UIMAD.WIDE.U32 UR10, UR27, UR7, URZ ;  /* 0x000000071b0a72a5 */ /* 0x000fe4000f8e00ff */
[----:B---3--:R-:W-:Y:S02]  /*2ac0*/  UISETP.NE.AND UP2, UPT, UR9, 0x1, UPT ;  /* 0x000000010900788c */ /* 0x008fe4000bf45270 */
[----:B------:R-:W-:Y:S01]  /*2ad0*/  UISETP.NE.AND UP0, UPT, UR6, 0x1, UPT ;  /* 0x000000010600788c */ /* 0x000fe2000bf05270 */
[----:B------:R-:W-:Y:S01]  /*2ae0*/  UMOV UR7, UR33 ;  /* 0x0000002100077c82 */ /* 0x000fe20008000000 */
[----:B----4-:R-:W-:-:S02]  /*2af0*/  USHF.R.U32.HI UR8, URZ, UR8, UR11 ;  /* 0x00000008ff087299 */ /* 0x010fc4000801160b */
[----:B------:R-:W-:Y:S02]  /*2b00*/  USHF.R.U32.HI UR5, URZ, UR5, UR7 ;  /* 0x00000005ff057299 */ /* 0x000fe40008011607 */
[----:B------:R-:W-:Y:S02]  /*2b10*/  USEL UR8, UR27, UR8, !UP0 ;  /* 0x000000081b087287 */ /* 0x000fe4000c000000 */
[----:B------:R-:W-:-:S04]  /*2b20*/  USEL UR5, UR28, UR5, !UP2 ;  /* 0x000000051c057287 */ /* 0x000fc8000d000000 */
[----:B------:R-:W-:Y:S02]  /*2b30*/  UIADD3 UR4, UPT, UPT, UR5, -UR8, URZ ;  /* 0x8000000805047290 */ /* 0x000fe4000fffe0ff */
[----:B------:R-:W-:Y:S02]  /*2b40*/  UIADD3 UR5, UPT, UPT, -UR5, UR8, URZ ;  /* 0x0000000805057290 */ /* 0x000fe4000fffe1ff */
[----:B------:R-:W-:Y:S02]  /*2b50*/  UIMAD UR27, UR4, UR6, UR27 ;  /* 0x00000006041b72a4 */ /* 0x000fe4000f8e021b */
[----:B------:R-:W-:-:S12]  /*2b60*/  UIMAD UR28, UR5, UR9, UR28 ;  /* 0x00000009051c72a4 */ /* 0x000fd8000f8e021c */
.L_x_42:
[----:B------:R-:W-:Y:S01]  /*2b70*/  VIADD R11, R11, 0x1 ;  /* 0x000000010b0b7836 */ /* 0x000fe20000000000 */
[----:B------:R-:W-:Y:S01]  /*2b80*/  PLOP3.LUT P1, PT, PT, PT, PT, 0x80, 0x8 ;  /* 0x000000000008781c */ /* 0x000fe20003f2f070 */
[----:B------:R-:W-:Y:S02]  /*2b90*/  UIADD3 UR50, UPT, UPT, UR28, UR49, URZ ;  /* 0x000000311c327290 */ /* 0x000fe4000fffe0ff */
[----:B------:R-:W-:Y:S01]  /*2ba0*/  UIADD3 UR51, UPT, UPT, UR27, UR48, URZ ;  /* 0x000000301b337290 */ /* 0x000fe2000fffe0ff */
[----:B------:R-:W-:-:S04]  /*2bb0*/  ISETP.NE.AND P0, PT, R11, 0x2, PT ;  /* 0x000000020b00780c */ /* 0x000fc80003f05270 */
[----:B-1----:R-:W-:Y:S02]  /*2bc0*/  SEL R0, RZ, 0x1, P0 ;  /* 0x00000001ff007807 */ /* 0x002fe40000000000 */
[----:B------:R-:W-:Y:S02]  /*2bd0*/  SEL R11, R11, RZ, P0 ;  /* 0x000000ff0b0b7207 */ /* 0x000fe40000000000 */
[----:B------:R-:W-:Y:S01]  /*2be0*/  LOP3.LUT R10, R10, R0, RZ, 0x3c, !PT ;  /* 0x000000000a0a7212 */ /* 0x000fe200078e3cff */
[----:B------:R-:W-:Y:S06]  /*2bf0*/  BRA.U UP1, `(.L_x_43) ;  /* 0xfffffff1016c7547 */ /* 0x000fec000b83ffff */
[----:B------:R-:W-:Y:S01]  /*2c00*/  UIADD3 UR17, UPT, UPT, UR17, 0xa0, URZ ;  /* 0x000000a011117890 */ /* 0x000fe2000fffe0ff */
[----:B------:R-:W-:-:S03]  /*2c10*/  SHF.L.U32 R2, R12, 0x1f, RZ ;  /* 0x0000001f0c027819 */ /* 0x000fc600000006ff */
[----:B------:R-:W-:-:S09]  /*2c20*/  ULEA UR4, UR29, UR17, 0x3 ;  /* 0x000000111d047291 */ /* 0x000fd2000f8e18ff */
[----:B------:R-:W1:Y:S02]  /*2c30*/  SYNCS.PHASECHK.TRANS64.TRYWAIT P0, [UR4], R2 ;  /* 0x00000002ff0075a7 */ /* 0x000e640008001104 */
[----:B-1----:R-:W-:Y:S05]  /*2c40*/  @!P0 BRA `(.L_x_44) ;  /* 0x0000005400588947 */ /* 0x002fea0003800000 */
.L_x_135:
[----:B------:R-:W-:-:S04]  /*2c50*/  UIADD3 UR5, UPT, UPT, UR29, 0x1, URZ ;  /* 0x000000011d057890 */ /* 0x000fc8000fffe0ff */
[----:B------:R-:W-:-:S04]  /*2c60*/  UISETP.NE.AND UP0, UPT, UR5, 0x14, UPT ;  /* 0x000000140500788c */ /* 0x000fc8000bf05270 */
[----:B------:R-:W-:Y:S02]  /*2c70*/  USEL UR6, URZ, 0x1, UP0 ;  /* 0x00000001ff067887 */ /* 0x000fe40008000000 */
[----:B------:R-:W-:-:S04]  /*2c80*/  USEL UR5, UR5, URZ, UP0 ;  /* 0x000000ff05057287 */ /* 0x000fc80008000000 */
[----:B------:R-:W-:Y:S01]  /*2c90*/  ULEA UR4, UR5, UR17, 0x3 ;  /* 0x0000001105047291 */ /* 0x000fe2000f8e18ff */
[----:B-1----:R-:W-:-:S04]  /*2ca0*/  LOP3.LUT R2, R12, UR6, RZ, 0x3c, !PT ;  /* 0x000000060c027c12 */ /* 0x002fc8000f8e3cff */
[----:B------:R-:W-:-:S04]  /*2cb0*/  SHF.L.U32 R3, R2, 0x1f, RZ ;  /* 0x0000001f02037819 */ /* 0x000fc800000006ff */
[----:B------:R-:W1:Y:S02]  /*2cc0*/  SYNCS.PHASECHK.TRANS64.TRYWAIT P0, [UR4], R3 ;  /* 0x00000003ff0075a7 */ /* 0x000e640008001104 */
[----:B-1----:R-:W-:Y:S05]  /*2cd0*/  @!P0 BRA `(.L_x_45) ;  /* 0x00000054004c8947 */ /* 0x002fea0003800000 */
.L_x_137:
[----:B------:R-:W-:-:S04]  /*2ce0*/  UIADD3 UR5, UPT, UPT, UR5, 0x1, URZ ;  /* 0x0000000105057890 */ /* 0x000fc8000fffe0ff */
[----:B------:R-:W-:-:S04]  /*2cf0*/  UISETP.NE.AND UP0, UPT, UR5, 0x14, UPT ;  /* 0x000000140500788c */ /* 0x000fc8000bf05270 */
[----:B------:R-:W-:Y:S02]  /*2d00*/  USEL UR6, URZ, 0x1, UP0 ;  /* 0x00000001ff067887 */ /* 0x000fe40008000000 */
[----:B------:R-:W-:-:S04]  /*2d10*/  USEL UR5, UR5, URZ, UP0 ;  /* 0x000000ff05057287 */ /* 0x000fc80008000000 */
[----:B------:R-:W-:Y:S01]  /*2d20*/  ULEA UR4, UR5, UR17, 0x3 ;  /* 0x0000001105047291 */ /* 0x000fe2000f8e18ff */
[----:B------:R-:W-:-:S04]  /*2d30*/  LOP3.LUT R2, R2, UR6, RZ, 0x3c, !PT ;  /* 0x0000000602027c12 */ /* 0x000fc8000f8e3cff */
[----:B-1----:R-:W-:-:S04]  /*2d40*/  SHF.L.U32 R3, R2, 0x1f, RZ ;  /* 0x0000001f02037819 */ /* 0x002fc800000006ff */
[----:B------:R-:W1:Y:S02]  /*2d50*/  SYNCS.PHASECHK.TRANS64.TRYWAIT P0, [UR4], R3 ;  /* 0x00000003ff0075a7 */ /* 0x000e640008001104 */
[----:B-1----:R-:W-:Y:S05]  /*2d60*/  @!P0 BRA `(.L_x_46) ;  /* 0x0000005400408947 */ /* 0x002fea0003800000 */
.L_x_139:
        /* <DEDUP_REMOVED lines=9> */
.L_x_141:
        /* <DEDUP_REMOVED lines=9> */
.L_x_143:
        /* <DEDUP_REMOVED lines=9> */
.L_x_145:
        /* <DEDUP_REMOVED lines=9> */
.L_x_147:
        /* <DEDUP_REMOVED lines=9> */
.L_x_149:
        /* <DEDUP_REMOVED lines=9> */
.L_x_151:
        /* <DEDUP_REMOVED lines=9> */
.L_x_153:
        /* <DEDUP_REMOVED lines=9> */
.L_x_155:
        /* <DEDUP_REMOVED lines=9> */
.L_x_157:
        /* <DEDUP_REMOVED lines=9> */
.L_x_159:
        /* <DEDUP_REMOVED lines=9> */
.L_x_161:
        /* <DEDUP_REMOVED lines=9> */
.L_x_163:
        /* <DEDUP_REMOVED lines=9> */
.L_x_165:
        /* <DEDUP_REMOVED lines=9> */
.L_x_167:
        /* <DEDUP_REMOVED lines=9> */
.L_x_169:
        /* <DEDUP_REMOVED lines=9> */
.L_x_171:
[----:B------:R-:W-:-:S04]  /*3670*/  UIADD3 UR5, UPT, UPT, UR5, 0x1, URZ ;  /* 0x0000000105057890 */ /* 0x000fc8000fffe0ff */
[----:B------:R-:W-:-:S04]  /*3680*/  UISETP.NE.AND UP0, UPT, UR5, 0x14, UPT ;  /* 0x000000140500788c */ /* 0x000fc8000bf05270 */
[----:B------:R-:W-:Y:S02]  /*3690*/  USEL UR4, URZ, 0x1, UP0 ;  /* 0x00000001ff047887 */ /* 0x000fe40008000000 */
[----:B------:R-:W-:-:S04]  /*36a0*/  USEL UR5, UR5, URZ, UP0 ;  /* 0x000000ff05057287 */ /* 0x000fc80008000000 */
[----:B------:R-:W-:Y:S01]  /*36b0*/  ULEA UR5, UR5, UR17, 0x3 ;  /* 0x0000001105057291 */ /* 0x000fe2000f8e18ff */
[----:B------:R-:W-:-:S04]  /*36c0*/  LOP3.LUT R2, R2, UR4, RZ, 0x3c, !PT ;  /* 0x0000000402027c12 */ /* 0x000fc8000f8e3cff */
[----:B------:R-:W-:Y:S01]  /*36d0*/  SHF.L.U32 R2, R2, 0x1f, RZ ;  /* 0x0000001f02027819 */ /* 0x000fe200000006ff */
[----:B-1----:R-:W-:-:S07]  /*36e0*/  IMAD.U32 R0, RZ, RZ, UR5 ;  /* 0x00000005ff007e24 */ /* 0x002fce000f8e00ff */
.L_x_63:
[----:B-1----:R1:W2:Y:S02]  /*36f0*/  SYNCS.PHASECHK.TRANS64.TRYWAIT P0, [R0+URZ], R2 ;  /* 0x00000002000075a7 */ /* 0x0022a400080011ff */
[----:B--2---:R-:W-:Y:S05]  /*3700*/  @!P0 NANOSLEEP.SYNCS 0x989680 ;  /* 0x009896800000895d */ /* 0x004fea0003900000 */
[----:B------:R-:W2:Y:S02]  /*3710*/  @!P0 SYNCS.PHASECHK.TRANS64 P0, [R0+URZ], R2 ;  /* 0x00000002000085a7 */ /* 0x000ea400080010ff */
[----:B--2---:R-:W-:Y:S05]  /*3720*/  @P0 EXIT ;  /* 0x000000000000094d */ /* 0x004fea0003800000 */
[----:B------:R-:W-:Y:S05]  /*3730*/  BRA `(.L_x_63) ;  /* 0xfffffffc00ec7947 */ /* 0x000fea000383ffff */
.L_x_23:
[----:B------:R-:W-:-:S04]  /*3740*/  UISETP.NE.AND UP0, UPT, UR54, URZ, UPT ;  /* 0x000000ff3600728c */ /* 0x000fc8000bf05270 */
[----:B------:R-:W-:-:S09]  /*3750*/  UISETP.NE.OR UP0, UPT, UR11, 0x1, UP0 ;  /* 0x000000010b00788c */ /* 0x000fd20008705670 */
[----:B------:R-:W-:Y:S05]  /*3760*/  BRA.U UP0, `(.L_x_64) ;  /* 0x0000000500487547 */ /* 0x000fea000b800000 */
[----:B------:R-:W-:Y:S01]  /*3770*/  ISETP.GE.U32.AND P2, PT, R0, 0x10, PT ;  /* 0x000000100000780c */ /* 0x000fe20003f46070 */
[----:B------:R-:W-:Y:S01]  /*3780*/  IMAD.MOV.U32 R12, RZ, RZ, 0x1 ;  /* 0x00000001ff0c7424 */ /* 0x000fe200078e00ff */
[----:B------:R-:W-:Y:S02]  /*3790*/  CS2R R10, SRZ ;  /* 0x00000000000a7805 */ /* 0x000fe4000001ff00 */
[----:B------:R-:W-:Y:S01]  /*37a0*/  CS2R R8, SRZ ;  /* 0x0000000000087805 */ /* 0x000fe2000001ff00 */
[----:B------:R-:W-:Y:S01]  /*37b0*/  UMOV UR4, 0x400 ;  /* 0x0000040000047882 */ /* 0x000fe20000000000 */
[----:B------:R-:W-:Y:S01]  /*37c0*/  UMOV UR6, URZ ;  /* 0x000000ff00067c82 */ /* 0x000fe20008000000 */
[----:B------:R-:W-:-:S12]  /*37d0*/  ULEA UR54, UR54, UR4, 0x18 ;  /* 0x0000000436367291 */ /* 0x000fd8000f8ec0ff */
.L_x_68:
[----:B------:R-:W-:Y:S02]  /*37e0*/  LEA R2, R8, UR54, 0x3 ;  /* 0x0000003608027c11 */ /* 0x000fe4000f8e18ff */
[----:B------:R-:W-:-:S03]  /*37f0*/  SHF.L.U32 R4, R9, 0x1f, RZ ;  /* 0x0000001f09047819 */ /* 0x000fc600000006ff */
[----:B------:R-:W-:Y:S01]  /*3800*/  VIADD R5, R2, 0x1d0 ;  /* 0x000001d002057836 */ /* 0x000fe20000000000 */
[----:B------:R-:W1:Y:S02]  /*3810*/  SYNCS.PHASECHK.TRANS64.TRYWAIT P0, [R2+URZ+0x1c0], R4 ;  /* 0x0001c004020075a7 */ /* 0x000e6400080011ff */
[----:B-1----:R-:W-:Y:S05]  /*3820*/  @!P0 BRA `(.L_x_65) ;  /* 0x0000005000288947 */ /* 0x002fea0003800000 */
.L_x_172:
[----:B------:R-:W-:Y:S01]  /*3830*/  ULEA UR5, UR6, UR54, 0x3 ;  /* 0x0000003606057291 */ /* 0x000fe2000f8e18ff */
[----:B-1----:R-:W-:Y:S01]  /*3840*/  PRMT R2, RZ, 0x654, R5 ;  /* 0x00000654ff027816 */ /* 0x002fe20000000005 */
[----:B------:R-:W-:Y:S01]  /*3850*/  @!P2 IMAD.MOV.U32 R4, RZ, RZ, 0x10 ;  /* 0x00000010ff04a424 */ /* 0x000fe200078e00ff */
[----:B------:R-:W-:Y:S01]  /*3860*/  SHF.L.U32 R5, R12, 0x1f, RZ ;  /* 0x0000001f0c057819 */ /* 0x000fe200000006ff */
[----:B------:R-:W-:Y:S01]  /*3870*/  UIADD3 UR4, UPT, UPT, UR5, 0x160, URZ ;  /* 0x0000016005047890 */ /* 0x000fe2000fffe0ff */
[----:B------:R1:W-:Y:S05]  /*3880*/  SYNCS.ARRIVE.TRANS64.RED.A1T0 RZ, [R2+URZ], RZ ;  /* 0x000000ff02ff79a7 */ /* 0x0003ea00081004ff */
[----:B------:R-:W-:Y:S01]  /*3890*/  IMAD.U32 R6, RZ, RZ, UR4 ;  /* 0x00000004ff067e24 */ /* 0x000fe2000f8e00ff */
[----:B------:R-:W2:Y:S04]  /*38a0*/  SYNCS.PHASECHK.TRANS64.TRYWAIT P0, [UR5+0x170], R5 ;  /* 0x00017005ff0075a7 */ /* 0x000ea80008001105 */
[----:B------:R-:W-:Y:S01]  /*38b0*/  PRMT R6, R0, 0x654, R6 ;  /* 0x0000065400067816 */ /* 0x000fe20000000006 */
[----:B-12---:R-:W-:Y:S06]  /*38c0*/  @!P0 BRA `(.L_x_66) ;  /* 0x0000005000148947 */ /* 0x006fec0003800000 */
.L_x_174:
[----:B------:R-:W-:Y:S01]  /*38d0*/  ULEA UR4, UR6, UR54, 0x4 ;  /* 0x0000003606047291 */ /* 0x000fe2000f8e20ff */
[----:B------:R-:W-:Y:S01]  /*38e0*/  SEL R3, R6, R3, !P2 ;  /* 0x0000000306037207 */ /* 0x000fe20005000000 */
[----:B------:R-:W-:Y:S01]  /*38f0*/  UIADD3 UR5, UPT, UPT, UR5, 0x160, URZ ;  /* 0x0000016005057890 */ /* 0x000fe2000fffe0ff */
[----:B-1----:R-:W-:Y:S01]  /*3900*/  LEA R2, R11, UR54, 0x3 ;  /* 0x000000360b027c11 */ /* 0x002fe2000f8e18ff */
[----:B------:R-:W-:Y:S01]  /*3910*/  UIADD3 UR4, UPT, UPT, UR4, 0x1f0, URZ ;  /* 0x000001f004047890 */ /* 0x000fe2000fffe0ff */
[----:B------:R1:W-:Y:S01]  /*3920*/  @!P2 SYNCS.ARRIVE.TRANS64.RED RZ, [R3+URZ], R4 ;  /* 0x0000000403ffa9a7 */ /* 0x0003e200080004ff */
[----:B------:R-:W-:Y:S01]  /*3930*/  UIADD3 UR6, UPT, UPT, UR6, 0x1, URZ ;  /* 0x0000000106067890 */ /* 0x000fe2000fffe0ff */
[----:B------:R-:W-:-:S03]  /*3940*/  VIADD R8, R8, 0x1 ;  /* 0x0000000108087836 */ /* 0x000fc60000000000 */
[----:B------:R-:W-:Y:S02]  /*3950*/  UISETP.NE.AND UP0, UPT, UR6, 0x2, UPT ;  /* 0x000000020600788c */ /* 0x000fe4000bf05270 */
[----:B------:R-:W-:Y:S01]  /*3960*/  ISETP.NE.AND P0, PT, R8, 0x2, PT ;  /* 0x000000020800780c */ /* 0x000fe20003f05270 */
[----:B------:R-:W-:Y:S06]  /*3970*/  UGETNEXTWORKID.BROADCAST [UR4], [UR5] ;  /* 0x00000000040073ca */ /* 0x000fec0008000100 */
[----:B------:R-:W-:Y:S02]  /*3980*/  USEL UR4, URZ, 0x1, UP0 ;  /* 0x00000001ff047887 */ /* 0x000fe40008000000 */
[----:B------:R-:W-:-:S04]  /*3990*/  USEL UR6, UR6, URZ, UP0 ;  /* 0x000000ff06067287 */ /* 0x000fc80008000000 */
[----:B------:R-:W-:Y:S02]  /*39a0*/  LOP3.LUT R12, R12, UR4, RZ, 0x3c, !PT ;  /* 0x000000040c0c7c12 */ /* 0x000fe4000f8e3cff */
[----:B-1----:R-:W-:-:S04]  /*39b0*/  SHF.L.U32 R4, R10, 0x1f, RZ ;  /* 0x0000001f0a047819 */ /* 0x002fc800000006ff */
[----:B------:R-:W1:Y:S02]  /*39c0*/  SYNCS.PHASECHK.TRANS64.TRYWAIT P1, [R2+URZ+0x160], R4 ;  /* 0x00016004020075a7 */ /* 0x000e6400080211ff */
[----:B-1----:R-:W-:Y:S05]  /*39d0*/  @!P1 BRA `(.L_x_67) ;  /* 0x0000004c00e89947 */ /* 0x002fea0003800000 */
.L_x_175:
[C---:B-1----:R-:W-:Y:S01]  /*39e0*/  LEA R4, R11.reuse, UR54, 0x4 ;  /* 0x000000360b047c11 */ /* 0x042fe2000f8e20ff */
[----:B------:R-:W-:Y:S01]  /*39f0*/  VIADD R2, R2, 0x170 ;  /* 0x0000017002027836 */ /* 0x000fe20000000000 */
[----:B------:R-:W-:Y:S01]  /*3a00*/  SEL R8, R8, RZ, P0 ;  /* 0x000000ff08087207 */ /* 0x000fe20000000000 */
[----:B------:R-:W-:-:S03]  /*3a10*/  VIADD R11, R11, 0x1 ;  /* 0x000000010b0b7836 */ /* 0x000fc60000000000 */
[----:B------:R-:W1:Y:S01]  /*3a20*/  LDS.128 R4, [R4+0x1f0] ;  /* 0x0001f00004047984 */ /* 0x000e620000000c00 */
[----:B------:R-:W-:Y:S02]  /*3a30*/  PRMT R2, RZ, 0x654, R2 ;  /* 0x00000654ff027816 */ /* 0x000fe40000000002 */
[C---:B------:R-:W-:Y:S01]  /*3a40*/  ISETP.NE.AND P1, PT, R11.reuse, 0x2, PT ;  /* 0x000000020b00780c */ /* 0x040fe20003f25270 */
[----:B------:R-:W-:Y:S01]  /*3a50*/  @!PT LDS RZ, [RZ] ;  /* 0x00000000fffff984 */ /* 0x000fe20000000800 */
[----:B------:R-:W-:Y:S01]  /*3a60*/  @!PT LDS RZ, [RZ] ;  /* 0x00000000fffff984 */ /* 0x000fe20000000800 */
[----:B------:R-:W-:Y:S01]  /*3a70*/  @!PT LDS RZ, [RZ] ;  /* 0x00000000fffff984 */ /* 0x000fe20000000800 */
[----:B------:R-:W-:Y:S01]  /*3a80*/  @!PT LDS RZ, [RZ] ;  /* 0x00000000fffff984 */ /* 0x000fe20000000800 */
[----:B------:R2:W-:Y:S06]  /*3a90*/  MEMBAR.ALL.CTA ;  /* 0x0000000000007992 */ /* 0x0005ec0000008000 */
[----:B--2---:R-:W2:Y:S01]  /*3aa0*/  FENCE.VIEW.ASYNC.S ;  /* 0x00000000000073c6 */ /* 0x004ea20000000000 */
[----:B------:R-:W-:Y:S01]  /*3ab0*/  SEL R11, R11, RZ, P1 ;  /* 0x000000ff0b0b7207 */ /* 0x000fe20000800000 */
[----:B--2---:R2:W-:Y:S01]  /*3ac0*/  SYNCS.ARRIVE.TRANS64.RED.A1T0 RZ, [R2+URZ], RZ ;  /* 0x000000ff02ff79a7 */ /* 0x0045e200081004ff */
[----:B-1----:R-:W-:-:S02]  /*3ad0*/  LOP3.LUT P3, RZ, R6, 0x1, RZ, 0xc0, !PT ;  /* 0x0000000106ff7812 */ /* 0x002fc4000786c0ff */
[----:B------:R-:W-:-:S04]  /*3ae0*/  SEL R4, RZ, 0x1, P1 ;  /* 0x00000001ff047807 */ /* 0x000fc80000800000 */
[----:B------:R-:W-:Y:S02]  /*3af0*/  LOP3.LUT R10, R10, R4, RZ, 0x3c, !PT ;  /* 0x000000040a0a7212 */ /* 0x000fe400078e3cff */
[----:B--2---:R-:W-:-:S04]  /*3b00*/  SEL R2, RZ, 0x1, P0 ;  /* 0x00000001ff027807 */ /* 0x004fc80000000000 */
[----:B------:R-:W-:Y:S01]  /*3b10*/  LOP3.LUT R9, R9, R2, RZ, 0x3c, !PT ;  /* 0x0000000209097212 */ /* 0x000fe200078e3cff */
[----:B------:R-:W-:Y:S06]  /*3b20*/  @P3 BRA `(.L_x_68) ;  /* 0xfffffffc002c3947 */ /* 0x000fec000383ffff */
[----:B------:R-:W-:Y:S01]  /*3b30*/  ULEA UR5, UR6, UR54, 0x3 ;  /* 0x0000003606057291 */ /* 0x000fe2000f8e18ff */
[----:B------:R-:W-:-:S08]  /*3b40*/  SHF.L.U32 R2, R12, 0x1f, RZ ;  /* 0x0000001f0c027819 */ /* 0x000fd000000006ff */
[----:B------:R-:W1:Y:S02]  /*3b50*/  SYNCS.PHASECHK.TRANS64 P0, [UR5+0x170], R2 ;  /* 0x00017002ff0075a7 */ /* 0x000e640008001005 */
[----:B-1----:R-:W-:Y:S05]  /*3b60*/  @P0 BRA `(.L_x_69) ;  /* 0x0000000000080947 */ /* 0x002fea0003800000 */
[----:B------:R-:W1:Y:S02]  /*3b70*/  SYNCS.PHASECHK.TRANS64.TRYWAIT P0, [UR5+0x170], R2 ;  /* 0x00017002ff0075a7 */ /* 0x000e640008001105 */
[----:B-1----:R-:W-:Y:S05]  /*3b80*/  @!P0 BRA `(.L_x_70) ;  /* 0x0000004c00908947 */ /* 0x002fea0003800000 */
.L_x_69:
[----:B------:R-:W-:-:S04]  /*3b90*/  UIADD3 UR4, UPT, UPT, UR6, 0x1, URZ ;  /* 0x0000000106047890 */ /* 0x000fc8000fffe0ff */
[----:B------:R-:W-:-:S04]  /*3ba0*/  UISETP.NE.AND UP0, UPT, UR4, 0x2, UPT ;  /* 0x000000020400788c */ /* 0x000fc8000bf05270 */
[----:B------:R-:W-:Y:S02]  /*3bb0*/  USEL UR7, URZ, 0x1, UP0 ;  /* 0x00000001ff077887 */ /* 0x000fe40008000000 */
[----:B------:R-:W-:-:S04]  /*3bc0*/  USEL UR4, UR4, URZ, UP0 ;  /* 0x000000ff04047287 */ /* 0x000fc80008000000 */
[----:B------:R-:W-:Y:S01]  /*3bd0*/  ULEA UR4, UR4, UR54, 0x3 ;  /* 0x0000003604047291 */ /* 0x000fe2000f8e18ff */
[----:B-1----:R-:W-:-:S04]  /*3be0*/  LOP3.LUT R2, R12, UR7, RZ, 0x3c, !PT ;  /* 0x000000070c027c12 */ /* 0x002fc8000f8e3cff */
[----:B------:R-:W-:-:S04]  /*3bf0*/  SHF.L.U32 R0, R2, 0x1f, RZ ;  /* 0x0000001f02007819 */ /* 0x000fc800000006ff */
[----:B------:R-:W1:Y:S02]  /*3c00*/  SYNCS.PHASECHK.TRANS64 P0, [UR4+0x170], R0 ;  /* 0x00017000ff0075a7 */ /* 0x000e640008001004 */
[----:B-1----:R-:W-:Y:S05]  /*3c10*/  @P0 EXIT ;  /* 0x000000000000094d */ /* 0x002fea0003800000 */
[----:B------:R-:W-:Y:S02]  /*3c20*/  SHF.L.U32 R2, R2, 0x1f, RZ ;  /* 0x0000001f02027819 */ /* 0x000fe400000006ff */
[----:B------:R-:W-:-:S07]  /*3c30*/  MOV R0, UR4 ;  /* 0x0000000400007c02 */ /* 0x000fce0008000f00 */
.L_x_71:
[----:B-1----:R1:W2:Y:S02]  /*3c40*/  SYNCS.PHASECHK.TRANS64.TRYWAIT P0, [R0+URZ+0x170], R2 ;  /* 0x00017002000075a7 */ /* 0x0022a400080011ff */
[----:B--2---:R-:W-:Y:S05]  /*3c50*/  @!P0 NANOSLEEP.SYNCS 0x989680 ;  /* 0x009896800000895d */ /* 0x004fea0003900000 */
[----:B------:R-:W2:Y:S02]  /*3c60*/  @!P0 SYNCS.PHASECHK.TRANS64 P0, [R0+URZ+0x170], R2 ;  /* 0x00017002000085a7 */ /* 0x000ea400080010ff */
[----:B--2---:R-:W-:Y:S05]  /*3c70*/  @P0 EXIT ;  /* 0x000000000000094d */ /* 0x004fea0003800000 */
[----:B------:R-:W-:Y:S05]  /*3c80*/  BRA `(.L_x_71) ;  /* 0xfffffffc00ec7947 */ /* 0x000fea000383ffff */
.L_x_64:
[----:B------:R-:W-:Y:S05]  /*3c90*/  BRA.U UP4, `(.L_x_72) ;  /* 0x0000001104a07547 */ /* 0x000fea000b800000 */
[----:B------:R-:W-:Y:S01]  /*3ca0*/  UMOV UR4, 0x40 ;  /* 0x0000004000047882 */ /* 0x000fe20000000000 */
[----:B------:R-:W-:Y:S01]  /*3cb0*/  NOP ;  /* 0x0000000000007918 */ /* 0x000fe20000000000 */
[----:B------:R-:W-:Y:S01]  /*3cc0*/  ULEA UR4, UR54, UR4, 0x18 ;  /* 0x0000000436047291 */ /* 0x000fe2000f8ec0ff */
[----:B------:R-:W-:Y:S02]  /*3cd0*/  UMOV UR5, 0x400 ;  /* 0x0000040000057882 */ /* 0x000fe40000000000 */
[----:B------:R-:W-:-:S06]  /*3ce0*/  ULEA UR54, UR54, UR5, 0x18 ;  /* 0x0000000536367291 */ /* 0x000fcc000f8ec0ff */
[----:B------:R-:W1:Y:S02]  /*3cf0*/  LDS.U8 R0, [UR4+0x1c] ;  /* 0x00001c04ff007984 */ /* 0x000e640008000000 */
[----:B-1----:R-:W-:-:S13]  /*3d00*/  ISETP.NE.AND P0, PT, R0, RZ, PT ;  /* 0x000000ff0000720c */ /* 0x002fda0003f05270 */
[----:B------:R-:W-:Y:S05]  /*3d10*/  @P0 BRA `(.L_x_73) ;  /* 0x0000000400080947 */ /* 0x000fea0003800000 */
[----:B------:R-:W-:Y:S02]  /*3d20*/  UISETP.NE.U32.AND UP1, UPT, UR18, 0x1, UPT ;  /* 0x000000011200788c */ /* 0x000fe4000bf25070 */
[----:B------:R-:W-:-:S07]  /*3d30*/  UIADD3 UR6, UPT, UPT, UR4, 0x8, URZ ;  /* 0x0000000804067890 */ /* 0x000fce000fffe0ff */
[----:B------:R-:W-:Y:S05]  /*3d40*/  BRA.U !UP1, `(.L_x_74) ;  /* 0x00000001099c7547 */ /* 0x000fea000b800000 */
[----:B------:R-:W-:Y:S01]  /*3d50*/  ELECT P0, URZ, PT ;  /* 0x0000000000ff782f */ /* 0x000fe20003800000 */
[----:B------:R-:W-:-:S12]  /*3d60*/  BSSY B0, `(.L_x_74) ;  /* 0x0000025000007945 */ /* 0x000fd80003800000 */
[----:B------:R-:W-:Y:S05]  /*3d70*/  @!P0 BRA `(.L_x_75) ;  /* 0x00000000008c8947 */ /* 0x000fea0003800000 */
[----:B------:R-:W-:-:S05]  /*3d80*/  UMOV UR5, 0x10 ;  /* 0x0000001000057882 */ /* 0x000fca0000000000 */
[----:B------:R-:W-:Y:S04]  /*3d90*/  DEPBAR.LE SB1, 0x36 ;  /* 0x00009d800000791a */ /* 0x000fe80000000000 */
[----:B------:R-:W1:Y:S02]  /*3da0*/  UTCATOMSWS.2CTA.FIND_AND_SET.ALIGN UP0, UR5, UR5 ;  /* 0x00000005000575e3 */ /* 0x000e640008200800 */
[----:B-1----:R-:W-:Y:S01]  /*3db0*/  MOV R10, UR5 ;  /* 0x00000005000a7c02 */ /* 0x002fe20008000f00 */
[----:B------:R-:W-:Y:S06]  /*3dc0*/  BRA.U UP0, `(.L_x_76) ;  /* 0x0000000100187547 */ /* 0x000fec000b800000 */
.L_x_77:
[----:B------:R-:W-:Y:S05]  /*3dd0*/  NANOSLEEP 0x64 ;  /* 0x000000640000795d */ /* 0x000fea0003800000 */
[----:B------:R-:W-:-:S05]  /*3de0*/  UMOV UR5, 0x10 ;  /* 0x0000001000057882 */ /* 0x000fca0000000000 */
[----:B------:R-:W-:Y:S04]  /*3df0*/  DEPBAR.LE SB1, 0x36 ;  /* 0x00009d800000791a */ /* 0x000fe80000000000 */
[----:B------:R-:W1:Y:S02]  /*3e00*/  UTCATOMSWS.2CTA.FIND_AND_SET.ALIGN UP0, UR5, UR5 ;  /* 0x00000005000575e3 */ /* 0x000e640008200800 */
[----:B-1----:R-:W-:Y:S01]  /*3e10*/  MOV R10, UR5 ;  /* 0x00000005000a7c02 */ /* 0x002fe20008000f00 */
[----:B------:R-:W-:Y:S05]  /*3e20*/  BRA.U !UP0, `(.L_x_77) ;  /* 0xfffffffd08e87547 */ /* 0x000fea000b83ffff */
.L_x_76:
[----:B------:R-:W1:Y:S01]  /*3e30*/  LDS R6, [UR4+0x10] ;  /* 0x00001004ff067984 */ /* 0x000e620008000800 */
[----:B------:R-:W-:Y:S01]  /*3e40*/  IMAD.U32 R0, RZ, RZ, UR54 ;  /* 0x00000036ff007e24 */ /* 0x000fe2000f8e00ff */
[----:B------:R-:W-:-:S03]  /*3e50*/  MOV R4, UR17 ;  /* 0x0000001100047c02 */ /* 0x000fc60008000f00 */
[----:B------:R-:W-:Y:S01]  /*3e60*/  VIADD R0, R0, 0x210 ;  /* 0x0000021000007836 */ /* 0x000fe20000000000 */
[----:B-1----:R-:W-:-:S04]  /*3e70*/  SHF.L.U32 R6, R6, 0x1f, RZ ;  /* 0x0000001f06067819 */ /* 0x002fc800000006ff */
[----:B------:R-:W1:Y:S02]  /*3e80*/  SYNCS.PHASECHK.TRANS64.TRYWAIT P0, [UR4+0x8], R6 ;  /* 0x00000806ff0075a7 */ /* 0x000e640008001104 */
[----:B-1----:R-:W-:Y:S05]  /*3e90*/  @P0 BRA `(.L_x_78) ;  /* 0x0000000000080947 */ /* 0x002fea0003800000 */
[----:B------:R-:W1:Y:S02]  /*3ea0*/  SYNCS.PHASECHK.TRANS64.TRYWAIT P0, [UR4+0x8], R6 ;  /* 0x00000806ff0075a7 */ /* 0x000e640008001104 */
[----:B-1----:R-:W-:Y:S05]  /*3eb0*/  @!P0 BRA `(.L_x_79) ;  /* 0x0000004800dc8947 */ /* 0x002fea0003800000 */
.L_x_78:
[----:B------:R-:W-:Y:S01]  /*3ec0*/  PRMT R4, R4, 0x654, R0 ;  /* 0x0000065404047816 */ /* 0x000fe20000000000 */
[----:B------:R-:W-:Y:S01]  /*3ed0*/  HFMA2 R0, -RZ, RZ, 0, 5.9604644775390625e-08 ;  /* 0x00000001ff007431 */ /* 0x000fe200000001ff */
[----:B------:R-:W-:Y:S01]  /*3ee0*/  UPRMT UR5, UR17, 0x654, UR6 ;  /* 0x0000065411057896 */ /* 0x000fe20008000006 */
[----:B------:R-:W-:Y:S02]  /*3ef0*/  IMAD.MOV.U32 R8, RZ, RZ, 0xffff ;  /* 0x0000ffffff087424 */ /* 0x000fe400078e00ff */
[----:B-1----:R-:W-:Y:S02]  /*3f00*/  IMAD.MOV.U32 R6, RZ, RZ, 0x4 ;  /* 0x00000004ff067424 */ /* 0x002fe400078e00ff */
[----:B------:R-:W-:Y:S01]  /*3f10*/  IMAD.SHL.U32 R9, R10, 0x20, RZ ;  /* 0x000000200a097824 */ /* 0x000fe200078e00ff */
[----:B------:R-:W-:Y:S02]  /*3f20*/  MOV R5, UR5 ;  /* 0x0000000500057c02 */ /* 0x000fe40008000f00 */
[-C--:B------:R-:W-:Y:S01]  /*3f30*/  SHF.L.U32 R8, R8, R10.reuse, RZ ;  /* 0x0000000a08087219 */ /* 0x080fe200000006ff */
[----:B------:R1:W-:Y:S01]  /*3f40*/  SYNCS.ARRIVE.TRANS64.RED RZ, [UR5], R6 ;  /* 0x00000006ffff79a7 */ /* 0x0003e20008000405 */
[----:B------:R-:W-:Y:S01]  /*3f50*/  SHF.L.U32 R7, R0, R10, RZ ;  /* 0x0000000a00077219 */ /* 0x000fe200000006ff */
[----:B------:R1:W-:Y:S04]  /*3f60*/  STS [UR54+0x210], R9 ;  /* 0x00021009ff007988 */ /* 0x0003e80008000836 */
[----:B------:R1:W-:Y:S04]  /*3f70*/  STAS [R4.64], R10 ;  /* 0x0000000a04007dbd */ /* 0x0003e8000c0008ff */
[----:B------:R1:W-:Y:S04]  /*3f80*/  ATOMS.OR RZ, [UR4+0x14], R8 ;  /* 0x00001408ffff798c */ /* 0x0003e8000b000004 */
[----:B------:R1:W-:Y:S04]  /*3f90*/  ATOMS.OR RZ, [UR4+0x18], R7 ;  /* 0x00001807ffff798c */ /* 0x0003e8000b000004 */
[----:B------:R1:W-:Y:S02]  /*3fa0*/  ATOMS.XOR RZ, [UR4+0x10], R0 ;  /* 0x00001000ffff798c */ /* 0x0003e4000b800004 */
.L_x_75:
[----:B------:R-:W-:Y:S05]  /*3fb0*/  BSYNC B0 ;  /* 0x0000000000007941 */ /* 0x000fea0003800000 */
.L_x_74:
[----:B------:R-:W-:Y:S05]  /*3fc0*/  BRA.U UP1, `(.L_x_80) ;  /* 0x00000001016c7547 */ /* 0x000fea000b800000 */
[----:B------:R-:W-:-:S03]  /*3fd0*/  UMOV UR5, 0xffffffff ;  /* 0xffffffff00057882 */ /* 0x000fc60000000000 */
[----:B------:R-:W-:Y:S05]  /*3fe0*/  BRA.DIV UR5, `(.L_x_81) ;  /* 0x0000004a05a87947 */ /* 0x000fea000b800000 */
[----:B------:R-:W-:-:S13]  /*3ff0*/  ELECT P0, URZ, PT ;  /* 0x0000000000ff782f */ /* 0x000fda0003800000 */
.L_x_179:
[----:B------:R-:W-:Y:S05]  /*4000*/  @!P0 BRA `(.L_x_80) ;  /* 0x00000000005c8947 */ /* 0x000fea0003800000 */
[----:B-1----:R-:W1:Y:S02]  /*4010*/  LDS R4, [UR4+0x10] ;  /* 0x00001004ff047984 */ /* 0x002e640008000800 */
[----:B-1----:R-:W-:-:S04]  /*4020*/  SHF.L.U32 R4, R4, 0x1f, RZ ;  /* 0x0000001f04047819 */ /* 0x002fc800000006ff */
[----:B------:R-:W1:Y:S02]  /*4030*/  SYNCS.PHASECHK.TRANS64.TRYWAIT P0, [UR4+0x8], R4 ;  /* 0x00000804ff0075a7 */ /* 0x000e640008001104 */
[----:B-1----:R-:W-:Y:S05]  /*4040*/  @P0 BRA `(.L_x_82) ;  /* 0x0000000000080947 */ /* 0x002fea0003800000 */
[----:B------:R-:W1:Y:S02]  /*4050*/  SYNCS.PHASECHK.TRANS64.TRYWAIT P0, [UR4+0x8], R4 ;  /* 0x00000804ff0075a7 */ /* 0x000e640008001104 */
[----:B-1----:R-:W-:Y:S05]  /*4060*/  @!P0 BRA `(.L_x_83) ;  /* 0x0000004800ac8947 */ /* 0x002fea0003800000 */
.L_x_82:
[----:B------:R-:W2:Y:S01]  /*4070*/  LDS R6, [UR54+0x210] ;  /* 0x00021036ff067984 */ /* 0x000ea20008000800 */
[----:B-1----:R-:W-:Y:S02]  /*4080*/  HFMA2 R0, -RZ, RZ, 0, 5.9604644775390625e-08 ;  /* 0x00000001ff007431 */ /* 0x002fe400000001ff */
[----:B------:R-:W-:Y:S01]  /*4090*/  IMAD.MOV.U32 R4, RZ, RZ, 0xffff ;  /* 0x0000ffffff047424 */ /* 0x000fe200078e00ff */
[----:B------:R-:W-:Y:S01]  /*40a0*/  UPRMT UR5, UR17, 0x654, UR6 ;  /* 0x0000065411057896 */ /* 0x000fe20008000006 */
[----:B--2---:R-:W-:-:S03]  /*40b0*/  IMAD.SHL.U32 R5, R6, 0x20, RZ ;  /* 0x0000002006057824 */ /* 0x004fc600078e00ff */
[-C--:B------:R-:W-:Y:S02]  /*40c0*/  SHF.L.U32 R4, R4, R6.reuse, RZ ;  /* 0x0000000604047219 */ /* 0x080fe400000006ff */
[----:B------:R-:W-:Y:S01]  /*40d0*/  SHF.L.U32 R6, R0, R6, RZ ;  /* 0x0000000600067219 */ /* 0x000fe200000006ff */
[----:B------:R2:W-:Y:S04]  /*40e0*/  STS [UR54+0x210], R5 ;  /* 0x00021005ff007988 */ /* 0x0005e80008000836 */
[----:B------:R2:W-:Y:S04]  /*40f0*/  ATOMS.OR RZ, [UR4+0x14], R4 ;  /* 0x00001404ffff798c */ /* 0x0005e8000b000004 */
[----:B------:R2:W-:Y:S01]  /*4100*/  ATOMS.OR RZ, [UR4+0x18], R6 ;  /* 0x00001806ffff798c */ /* 0x0005e2000b000004 */
[----:B------:R-:W-:Y:S03]  /*4110*/  SYNCS.ARRIVE.TRANS64.RED.A1T0 RZ, [UR5], RZ ;  /* 0x000000ffffff79a7 */ /* 0x000fe60008100405 */
[----:B------:R2:W-:Y:S01]  /*4120*/  ATOMS.XOR RZ, [UR4+0x10], R0 ;  /* 0x00001000ffff798c */ /* 0x0005e2000b800004 */
[----:B------:R-:W-:Y:S05]  /*4130*/  BRA `(.L_x_80) ;  /* 0x0000000000107947 */ /* 0x000fea0003800000 */
.L_x_73:
[----:B------:R-:W-:Y:S02]  /*4140*/  MOV R0, 0xffffffff ;  /* 0xffffffff00007802 */ /* 0x000fe40000000f00 */
[----:B------:R-:W-:-:S03]  /*4150*/  MOV R4, 0x4180 ;  /* 0x0000418000047802 */ /* 0x000fc60000000f00 */
[----:B------:R1:W-:Y:S04]  /*4160*/  STS [UR54+0x210], R0 ;  /* 0x00021000ff007988 */ /* 0x0003e80008000836 */
[----:B-1---5:R-:W-:Y:S05]  /*4170*/  CALL.REL.NOINC `($__internal_1_$__cuda_sm10x_tcgen05_guardrail_trap_phase_invalid_during_alloc) ;  /* 0x0000004c00b47944 */ /* 0x022fea0003c00000 */
.L_x_80:
[----:B------:R-:W-:Y:S05]  /*4180*/  WARPSYNC.ALL ;  /* 0x0000000000007948 */ /* 0x000fea0003800000 */
[----:B------:R-:W3:Y:S01]  /*4190*/  S2UR UR6, SR_CgaCtaId ;  /* 0x00000000000679c3 */ /* 0x000ee20000008800 */
[----:B------:R-:W-:Y:S01]  /*41a0*/  UMOV UR4, 0x400 ;  /* 0x0000040000047882 */ /* 0x000fe20000000000 */
[----:B------:R-:W-:-:S06]  /*41b0*/  NOP ;  /* 0x0000000000007918 */ /* 0x000fcc0000000000 */
[----:B------:R-:W-:Y:S06]  /*41c0*/  BAR.ARV 0x6, 0xa0 ;  /* 0x0182800000007b1d */ /* 0x000fec0000002000 */
[----:B------:R-:W-:Y:S01]  /*41d0*/  LOP3.LUT R3, R3, 0xffff, RZ, 0xc0, !PT ;  /* 0x0000ffff03037812 */ /* 0x000fe200078ec0ff */
[----:B-1----:R-:W-:Y:S01]  /*41e0*/  IMAD.MOV.U32 R9, RZ, RZ, 0x1 ;  /* 0x00000001ff097424 */ /* 0x002fe200078e00ff */
[----:B------:R-:W-:Y:S01]  /*41f0*/  LOP3.LUT R2, R2, 0xffff, RZ, 0xc0, !PT ;  /* 0x0000ffff02027812 */ /* 0x000fe200078ec0ff */
[----:B------:R-:W-:Y:S01]  /*4200*/  IMAD.MOV.U32 R8, RZ, RZ, RZ ;  /* 0x000000ffff087224 */ /* 0x000fe200078e00ff */
[----:B------:R-:W-:Y:S01]  /*4210*/  R2UR UR11, R3 ;  /* 0x00000000030b72ca */ /* 0x000fe200000e0000 */
[----:B------:R-:W-:Y:S01]  /*4220*/  UMOV UR22, URZ ;  /* 0x000000ff00167c82 */ /* 0x000fe20008000000 */
[----:B------:R-:W-:-:S02]  /*4230*/  R2UR UR10, R2 ;  /* 0x00000000020a72ca */ /* 0x000fc400000e0000 */
[----:B------:R-:W-:Y:S01]  /*4240*/  CS2R R2, SRZ ;  /* 0x0000000000027805 */ /* 0x000fe2000001ff00 */
[----:B------:R-:W-:Y:S01]  /*4250*/  UMOV UR21, URZ ;  /* 0x000000ff00157c82 */ /* 0x000fe20008000000 */
[----:B------:R-:W-:Y:S01]  /*4260*/  UMOV UR20, URZ ;  /* 0x000000ff00147c82 */ /* 0x000fe20008000000 */
[----:B---3--:R-:W-:Y:S01]  /*4270*/  ULEA UR6, UR6, UR4, 0x18 ;  /* 0x0000000406067291 */ /* 0x008fe2000f8ec0ff */
[----:B------:R-:W1:Y:S03]  /*4280*/  LDCU UR4, c[0x0][0x38c] ;  /* 0x00007180ff0477ac */ /* 0x000e660008000800 */
[----:B------:R-:W-:Y:S02]  /*4290*/  UIADD3 UR12, UPT, UPT, UR6, 0x4600, URZ ;  /* 0x00004600060c7890 */ /* 0x000fe4000fffe0ff */
[----:B------:R-:W-:-:S03]  /*42a0*/  UIADD3 UR13, UPT, UPT, UR6, 0x2c600, URZ ;  /* 0x0002c600060d7890 */ /* 0x000fc6000fffe0ff */
[----:B--2---:R-:W2:Y:S01]  /*42b0*/  LDS R0, [UR6+0x210] ;  /* 0x00021006ff007984 */ /* 0x004ea20008000800 */
[----:B------:R-:W-:Y:S02]  /*42c0*/  USHF.R.U32.HI UR12, URZ, 0x4, UR12 ;  /* 0x00000004ff0c7899 */ /* 0x000fe4000801160c */
[----:B------:R-:W-:Y:S02]  /*42d0*/  USHF.R.U32.HI UR13, URZ, 0x4, UR13 ;  /* 0x00000004ff0d7899 */ /* 0x000fe4000801160d */
[----:B------:R-:W-:Y:S02]  /*42e0*/  ULOP3.LUT UR12, UR12, 0x3fff, URZ, 0xc0, !UPT ;  /* 0x00003fff0c0c7892 */ /* 0x000fe4000f8ec0ff */
[----:B------:R-:W-:Y:S02]  /*42f0*/  ULOP3.LUT UR13, UR13, 0x3fff, URZ, 0xc0, !UPT ;  /* 0x00003fff0d0d7892 */ /* 0x000fe4000f8ec0ff */
[----:B------:R-:W-:Y:S02]  /*4300*/  ULOP3.LUT UR12, UR12, 0x10000, URZ, 0xfc, !UPT ;  /* 0x000100000c0c7892 */ /* 0x000fe4000f8efcff */
[----:B-1----:R-:W-:-:S02]  /*4310*/  UIADD3 UR4, UPT, UPT, UR4, 0x3f, URZ ;  /* 0x0000003f04047890 */ /* 0x002fc4000fffe0ff */
[----:B------:R-:W-:Y:S02]  /*4320*/  ULOP3.LUT UR13, UR13, 0x10000, URZ, 0xfc, !UPT ;  /* 0x000100000d0d7892 */ /* 0x000fe4000f8efcff */
[----:B------:R-:W-:Y:S02]  /*4330*/  USHF.R.S32.HI UR5, URZ, 0x1f, UR4 ;  /* 0x0000001fff057899 */ /* 0x000fe40008011404 */
[----:B------:R-:W-:Y:S02]  /*4340*/  UISETP.NE.AND UP3, UPT, UR18, URZ, UPT ;  /* 0x000000ff1200728c */ /* 0x000fe4000bf65270 */
[----:B------:R-:W-:Y:S01]  /*4350*/  ULEA.HI UR5, UR5, UR4, URZ, 0x6 ;  /* 0x0000000405057291 */ /* 0x000fe2000f8f30ff */
[----:B------:R-:W-:Y:S01]  /*4360*/  UMOV UR28, 0x0 ;  /* 0x00000000001c7882 */ /* 0x000fe20000000000 */
[----:B------:R-:W-:Y:S02]  /*4370*/  UMOV UR29, 0x10100010 ;  /* 0x10100010001d7882 */ /* 0x000fe40000000000 */
[----:B------:R-:W-:Y:S01]  /*4380*/  USHF.R.S32.HI UR5, URZ, 0x6, UR5 ;  /* 0x00000006ff057899 */ /* 0x000fe20008011405 */
[----:B------:R-:W-:Y:S01]  /*4390*/  UMOV UR26, 0x0 ;  /* 0x00000000001a7882 */ /* 0x000fe20000000000 */
[----:B------:R-:W-:-:S02]  /*43a0*/  UMOV UR27, 0x10100010 ;  /* 0x10100010001b7882 */ /* 0x000fc40000000000 */
[----:B------:R-:W-:-:S04]  /*43b0*/  UISETP.LT.AND UP0, UPT, UR5, 0x1, UPT ;  /* 0x000000010500788c */ /* 0x000fc8000bf01270 */
[----:B------:R-:W-:Y:S01]  /*43c0*/  USEL UR23, UR5, 0x1, !UP0 ;  /* 0x0000000105177887 */ /* 0x000fe2000c000000 */
[----:B--2---:R-:W-:-:S15]  /*43d0*/  R2UR UR24, R0 ;  /* 0x00000000001872ca */ /* 0x004fde00000e0000 */
.L_x_91:
[C---:B------:R-:W-:Y:S02]  /*43e0*/  LEA R0, R8.reuse, UR6, 0x3 ;  /* 0x0000000608007c11 */ /* 0x040fe4000f8e18ff */
[----:B------:R-:W-:Y:S02]  /*43f0*/  SHF.L.U32 R4, R3, 0x1f, RZ ;  /* 0x0000001f03047819 */ /* 0x000fe400000006ff */
[----:B------:R-:W-:Y:S02]  /*4400*/  LEA R5, R8, UR6, 0x4 ;  /* 0x0000000608057c11 */ /* 0x000fe4000f8e20ff */
[----:B------:R-:W1:Y:S02]  /*4410*/  SYNCS.PHASECHK.TRANS64.TRYWAIT P0, [R0+URZ+0x160], R4 ;  /* 0x00016004000075a7 */ /* 0x000e6400080011ff */
[----:B-1-34-:R-:W-:Y:S05]  /*4420*/  @!P0 BRA `(.L_x_84) ;  /* 0x0000004400d48947 */ /* 0x01afea0003800000 */
.L_x_180:
[----:B-1----:R-:W1:Y:S01]  /*4430*/  LDS.128 R4, [R5+0x1f0] ;  /* 0x0001f00005047984 */ /* 0x002e620000000c00 */
[----:B------:R-:W-:Y:S02]  /*4440*/  VIADD R0, R0, 0x170 ;  /* 0x0000017000007836 */ /* 0x000fe40000000000 */
[----:B------:R-:W-:Y:S01]  /*4450*/  VIADD R8, R8, 0x1 ;  /* 0x0000000108087836 */ /* 0x000fe20000000000 */
[----:B------:R-:W-:Y:S01]  /*4460*/  @!PT LDS RZ, [RZ] ;  /* 0x00000000fffff984 */ /* 0x000fe20000000800 */
[----:B------:R-:W-:Y:S01]  /*4470*/  @!PT LDS RZ, [RZ] ;  /* 0x00000000fffff984 */ /* 0x000fe20000000800 */
[----:B------:R-:W-:Y:S01]  /*4480*/  @!PT LDS RZ, [RZ] ;  /* 0x00000000fffff984 */ /* 0x000fe20000000800 */
[----:B------:R-:W-:Y:S01]  /*4490*/  @!PT LDS RZ, [RZ] ;  /* 0x00000000fffff984 */ /* 0x000fe20000000800 */
[----:B------:R2:W-:Y:S06]  /*44a0*/  MEMBAR.ALL.CTA ;  /* 0x0000000000007992 */ /* 0x0005ec0000008000 */
[----:B--2---:R-:W2:Y:S01]  /*44b0*/  FENCE.VIEW.ASYNC.S ;  /* 0x00000000000073c6 */ /* 0x004ea20000000000 */
[----:B------:R-:W-:-:S04]  /*44c0*/  PRMT R0, RZ, 0x654, R0 ;  /* 0x00000654ff007816 */ /* 0x000fc80000000000 */
[----:B--2---:R2:W-:Y:S01]  /*44d0*/  SYNCS.ARRIVE.TRANS64.RED.A1T0 RZ, [R0+URZ], RZ ;  /* 0x000000ff00ff79a7 */ /* 0x0045e200081004ff */
[----:B-1----:R-:W-:Y:S01]  /*44e0*/  LOP3.LUT P1, RZ, R6, 0x1, RZ, 0xc0, !PT ;  /* 0x0000000106ff7812 */ /* 0x002fe2000782c0ff */
[----:B--2---:R-:W-:-:S12]  /*44f0*/  BRA.U UP3, `(.L_x_85) ;  /* 0x0000000103e07547 */ /* 0x004fd8000b800000 */
[----:B------:R-:W1:Y:S01]  /*4500*/  LDCU UR4, c[0x0][0x38c] ;  /* 0x00007180ff0477ac */ /* 0x000e620008000800 */
[----:B------:R-:W-:Y:S02]  /*4510*/  PLOP3.LUT P2, PT, PT, PT, PT, 0x80, 0x8 ;  /* 0x000000000008781c */ /* 0x000fe40003f4f070 */
[----:B------:R-:W-:Y:S01]  /*4520*/  SHF.L.U32 R4, R9, 0x1f, RZ ;  /* 0x0000001f09047819 */ /* 0x000fe200000006ff */
[----:B------:R-:W-:Y:S02]  /*4530*/  ULEA UR8, UR22, UR6, 0x3 ;  /* 0x0000000616087291 */ /* 0x000fe4000f8e18ff */
[----:B------:R-:W-:Y:S02]  /*4540*/  ULEA UR9, UR22, UR24, 0x6 ;  /* 0x0000001816097291 */ /* 0x000fe4000f8e30ff */
[----:B-1----:R-:W-:-:S06]  /*4550*/  UISETP.GE.AND UP0, UPT, UR4, 0x1, UPT ;  /* 0x000000010400788c */ /* 0x002fcc000bf06270 */
[----:B------:R-:W-:-:S05]  /*4560*/  PLOP3.LUT P0, PT, PT, PT, UP0, 0x80, 0x8 ;  /* 0x000000000008781c */ /* 0x000fca0003f0f008 */
[----:B------:R-:W-:-:S08]  /*4570*/  @UP0 ULEA UR4, UR21, UR6, 0x3 ;  /* 0x0000000615040291 */ /* 0x000fd0000f8e18ff */
[----:B------:R-:W-:-:S04]  /*4580*/  @P0 SHF.L.U32 R0, R2, 0x1f, RZ ;  /* 0x0000001f02000819 */ /* 0x000fc800000006ff */
[----:B------:R1:W2:Y:S01]  /*4590*/  @P0 SYNCS.PHASECHK.TRANS64.TRYWAIT P2, [UR4], R0 ;  /* 0x00000000ff0005a7 */ /* 0x0002a20008041104 */
[----:B------:R-:W3:Y:S02]  /*45a0*/  SYNCS.PHASECHK.TRANS64.TRYWAIT P0, [UR8+0x1a0], R4 ;  /* 0x0001a004ff0075a7 */ /* 0x000ee40008001108 */
[----:B-123--:R-:W-:Y:S05]  /*45b0*/  @!P0 BRA `(.L_x_86) ;  /* 0x0000004400848947 */ /* 0x00efea0003800000 */
.L_x_182:
[----:B------:R-:W-:Y:S01]  /*45c0*/  UMOV UR19, UR20 ;  /* 0x0000001400137c82 */ /* 0x000fe20008000000 */
[----:B------:R-:W-:Y:S05]  /*45d0*/  BRA.U !UP0, `(.L_x_87) ;  /* 0x0000000108987547 */ /* 0x000fea000b800000 */
[----:B------:R-:W-:Y:S02]  /*45e0*/  UIADD3 UR19, UPT, UPT, UR23, UR20, URZ ;  /* 0x0000001417137290 */ /* 0x000fe4000fffe0ff */
[----:B------:R-:W-:Y:S01]  /*45f0*/  UPLOP3.LUT UP2, UPT, UPT, UPT, UPT, 0x40, 0x4 ;  /* 0x000000000004789c */ /* 0x000fe20003f4e870 */
[----:B------:R-:W-:Y:S01]  /*4600*/  UMOV UR16, UR5 ;  /* 0x0000000500107c82 */ /* 0x000fe20008000000 */
[----:B------:R-:W-:-:S09]  /*4610*/  UMOV UR15, UR21 ;  /* 0x00000015000f7c82 */ /* 0x000fd20008000000 */
.L_x_90:
[----:B--2---:R-:W-:Y:S01]  /*4620*/  ULEA UR7, UR15, UR6, 0x3 ;  /* 0x000000060f077291 */ /* 0x004fe2000f8e18ff */
[----:B---3--:R-:W-:Y:S11]  /*4630*/  @P2 BRA `(.L_x_88) ;  /* 0x00000000000c2947 */ /* 0x008ff60003800000 */
[----:B-1----:R-:W-:Y:S04]  /*4640*/  SHF.L.U32 R4, R2, 0x1f, RZ ;  /* 0x0000001f02047819 */ /* 0x002fe800000006ff */
[----:B------:R-:W1:Y:S02]  /*4650*/  SYNCS.PHASECHK.TRANS64.TRYWAIT P0, [UR7], R4 ;  /* 0x00000004ff0075a7 */ /* 0x000e640008001107 */
[----:B-1----:R-:W-:Y:S05]  /*4660*/  @!P0 BRA `(.L_x_89) ;  /* 0x0000004400708947 */ /* 0x002fea0003800000 */
.L_x_88:
[----:B------:R-:W-:Y:S01]  /*4670*/  UISETP.NE.AND UP0, UPT, UR16, 0x1, UPT ;  /* 0x000000011000788c */ /* 0x000fe2000bf05270 */
[----:B------:R-:W-:Y:S01]  /*4680*/  PLOP3.LUT P2, PT, PT, PT, PT, 0x80, 0x8 ;  /* 0x000000000008781c */ /* 0x000fe20003f4f070 */
[----:B------:R-:W-:Y:S02]  /*4690*/  UIADD3 UR21, UPT, UPT, UR15, 0x1, URZ ;  /* 0x000000010f157890 */ /* 0x000fe4000fffe0ff */
[----:B------:R-:W-:Y:S02]  /*46a0*/  ULEA UR30, UR15, UR13, 0x7 ;  /* 0x0000000d0f1e7291 */ /* 0x000fe4000f8e38ff */
[----:B------:R-:W-:Y:S01]  /*46b0*/  UISETP.NE.AND UP1, UPT, UR21, 0x14, UPT ;  /* 0x000000141500788c */ /* 0x000fe2000bf25270 */
[----:B------:R-:W-:Y:S01]  /*46c0*/  PLOP3.LUT P0, PT, PT, PT, UP0, 0x80, 0x8 ;  /* 0x000000000008781c */ /* 0x000fe20003f0f008 */
[----:B------:R-:W-:Y:S02]  /*46d0*/  ULEA UR32, UR15, UR12, 0x9 ;  /* 0x0000000c0f207291 */ /* 0x000fe4000f8e48ff */
[----:B------:R-:W-:Y:S02]  /*46e0*/  USEL UR14, URZ, 0x1, UP1 ;  /* 0x00000001ff0e7887 */ /* 0x000fe40008800000 */
[----:B------:R-:W-:Y:S02]  /*46f0*/  USEL UR21, UR21, URZ, UP1 ;  /* 0x000000ff15157287 */ /* 0x000fe40008800000 */
[----:B------:R-:W-:Y:S02]  /*4700*/  UIADD3 UR36, UPT, UPT, UR30, 0x2, URZ ;  /* 0x000000021e247890 */ /* 0x000fe4000fffe0ff */
[----:B------:R-:W-:Y:S01]  /*4710*/  @UP0 ULEA UR4, UR21, UR6, 0x3 ;  /* 0x0000000615040291 */ /* 0x000fe2000f8e18ff */
[----:B------:R-:W-:Y:S01]  /*4720*/  LOP3.LUT R2, R2, UR14, RZ, 0x3c, !PT ;  /* 0x0000000e02027c12 */ /* 0x000fe2000f8e3cff */
[----:B------:R-:W-:Y:S02]  /*4730*/  UIADD3 UR34, UPT, UPT, UR32, 0x2, URZ ;  /* 0x0000000220227890 */ /* 0x000fe4000fffe0ff */
[----:B------:R-:W-:Y:S01]  /*4740*/  UIADD3 UR7, UPT, UPT, UR7, 0xa0, URZ ;  /* 0x000000a007077890 */ /* 0x000fe2000fffe0ff */
[----:B-1----:R-:W-:Y:S01]  /*4750*/  @P0 SHF.L.U32 R0, R2, 0x1f, RZ ;  /* 0x0000001f02000819 */ /* 0x002fe200000006ff */
[----:B------:R-:W-:Y:S01]  /*4760*/  UMOV UR31, 0x80004020 ;  /* 0x80004020001f7882 */ /* 0x000fe20000000000 */
[----:B------:R-:W-:Y:S01]  /*4770*/  UMOV UR33, 0x80004020 ;  /* 0x8000402000217882 */ /* 0x000fe20000000000 */
[----:B------:R-:W-:Y:S01]  /*4780*/  UMOV UR37, 0x80004020 ;  /* 0x8000402000257882 */ /* 0x000fe20000000000 */
[----:B------:R2:W3:Y:S01]  /*4790*/  @P0 SYNCS.PHASECHK.TRANS64.TRYWAIT P2, [UR4], R0 ;  /* 0x00000000ff0005a7 */ /* 0x0004e20008041104 */
[----:B------:R-:W-:Y:S01]  /*47a0*/  UIADD3 UR20, UPT, UPT, UR20, 0x1, URZ ;  /* 0x0000000114147890 */ /* 0x000fe2000fffe0ff */
[----:B------:R2:W-:Y:S01]  /*47b0*/  UTCQMMA.2CTA gdesc[UR32], gdesc[UR30], tmem[UR9], tmem[UR28], idesc[UR29], UP2 ;  /* 0x00ff1c1e200075ea */ /* 0x0005e20009200309 */
[----:B------:R-:W-:Y:S02]  /*47c0*/  UIADD3 UR16, UPT, UPT, UR16, -0x1, URZ ;  /* 0xffffffff10107890 */ /* 0x000fe4000fffe0ff */
[----:B------:R-:W-:Y:S02]  /*47d0*/  UISETP.NE.AND UP0, UPT, UR20, UR19, UPT ;  /* 0x000000131400728c */ /* 0x000fe4000bf05270 */
[----:B------:R-:W-:Y:S01]  /*47e0*/  UPLOP3.LUT UP2, UPT, UPT, UPT, UPT, 0x80, 0x8 ;  /* 0x000000000008789c */ /* 0x000fe20003f4f070 */
[----:B------:R-:W-:Y:S01]  /*47f0*/  UMOV UR35, 0x80004020 ;  /* 0x8000402000237882 */ /* 0x000fe20000000000 */
[----:B------:R-:W-:Y:S01]  /*4800*/  UMOV UR15, UR21 ;  /* 0x00000015000f7c82 */ /* 0x000fe20008000000 */
[----:B------:R2:W-:Y:S01]  /*4810*/  UTCQMMA.2CTA gdesc[UR34], gdesc[UR36], tmem[UR9], tmem[UR26], idesc[UR27], UPT ;  /* 0x00ff1a24220075ea */ /* 0x0005e2000ba00309 */
[----:B------:R2:W-:Y:S03]  /*4820*/  UTCBAR.2CTA.MULTICAST [UR7], URZ, UR11 ;  /* 0x000000ff070073e9 */ /* 0x0005e6000820080b */
[----:B------:R-:W-:Y:S05]  /*4830*/  BRA.U UP0, `(.L_x_90) ;  /* 0xfffffffd00787547 */ /* 0x000fea000b83ffff */
.L_x_87:
[----:B------:R-:W-:Y:S01]  /*4840*/  UIADD3 UR8, UPT, UPT, UR8, 0x180, URZ ;  /* 0x0000018008087890 */ /* 0x000fe2000fffe0ff */
[----:B------:R-:W-:-:S08]  /*4850*/  UMOV UR20, UR19 ;  /* 0x0000001300147c82 */ /* 0x000fd00008000000 */
[----:B------:R4:W-:Y:S01]  /*4860*/  UTCBAR.2CTA.MULTICAST [UR8], URZ, UR10 ;  /* 0x000000ff080073e9 */ /* 0x0009e2000820080a */
[----:B------:R-:W-:Y:S02]  /*4870*/  NOP ;  /* 0x0000000000007918 */ /* 0x000fe40000000000 */
.L_x_85:
[----:B------:R-:W-:Y:S01]  /*4880*/  UIADD3 UR22, UPT, UPT, UR22, 0x1, URZ ;  /* 0x0000000116167890 */ /* 0x000fe2000fffe0ff */
[----:B------:R-:W-:-:S03]  /*4890*/  ISETP.NE.AND P0, PT, R8, 0x2, PT ;  /* 0x000000020800780c */ /* 0x000fc60003f05270 */
[----:B------:R-:W-:Y:S01]  /*48a0*/  UISETP.NE.AND UP0, UPT, UR22, 0x4, UPT ;  /* 0x000000041600788c */ /* 0x000fe2000bf05270 */
[----:B-12---:R-:W-:Y:S02]  /*48b0*/  SEL R0, RZ, 0x1, P0 ;  /* 0x00000001ff007807 */ /* 0x006fe40000000000 */
[----:B------:R-:W-:Y:S01]  /*48c0*/  SEL R8, R8, RZ, P0 ;  /* 0x000000ff08087207 */ /* 0x000fe20000000000 */
[----:B------:R-:W-:Y:S01]  /*48d0*/  USEL UR4, URZ, 0x1, UP0 ;  /* 0x00000001ff047887 */ /* 0x000fe20008000000 */
[----:B------:R-:W-:Y:S01]  /*48e0*/  LOP3.LUT R3, R3, R0, RZ, 0x3c, !PT ;  /* 0x0000000003037212 */ /* 0x000fe200078e3cff */
[----:B------:R-:W-:-:S04]  /*48f0*/  USEL UR22, UR22, URZ, UP0 ;  /* 0x000000ff16167287 */ /* 0x000fc80008000000 */
[----:B------:R-:W-:Y:S01]  /*4900*/  LOP3.LUT R9, R9, UR4, RZ, 0x3c, !PT ;  /* 0x0000000409097c12 */ /* 0x000fe2000f8e3cff */
[----:B------:R-:W-:Y:S07]  /*4910*/  @P1 BRA `(.L_x_91) ;  /* 0xfffffff800b01947 */ /* 0x000fee000383ffff */
[----:B------:R-:W1:Y:S01]  /*4920*/  S2UR UR4, SR_CgaCtaId ;  /* 0x00000000000479c3 */ /* 0x000e620000008800 */
[----:B------:R-:W-:Y:S01]  /*4930*/  ELECT P0, URZ, PT ;  /* 0x0000000000ff782f */ /* 0x000fe20003800000 */
[----:B------:R-:W-:Y:S01]  /*4940*/  HFMA2 R0, -RZ, RZ, 0, 5.9604644775390625e-08 ;  /* 0x00000001ff007431 */ /* 0x000fe200000001ff */
[----:B------:R-:W-:-:S05]  /*4950*/  UMOV UR5, 0x40 ;  /* 0x0000004000057882 */ /* 0x000fca0000000000 */
[----:B------:R-:W-:Y:S01]  /*4960*/  UVIRTCOUNT.DEALLOC.SMPOOL 0x80 ;  /* 0x000000800000784c */ /* 0x000fe20000000000 */
[----:B------:R-:W-:Y:S02]  /*4970*/  UISETP.NE.AND UP1, UPT, UR18, URZ, UPT ;  /* 0x000000ff1200728c */ /* 0x000fe4000bf25270 */
[----:B-1----:R-:W-:-:S09]  /*4980*/  ULEA UR4, UR4, UR5, 0x18 ;  /* 0x0000000504047291 */ /* 0x002fd2000f8ec0ff */
[----:B------:R1:W-:Y:S01]  /*4990*/  @P0 STS.U8 [UR4+0x1c], R0 ;  /* 0x00001c00ff000988 */ /* 0x0003e20008000004 */
[----:B------:R-:W-:Y:S05]  /*49a0*/  BRA.U UP1, `(.L_x_92) ;  /* 0x0000000101a07547 */ /* 0x000fea000b800000 */
[----:B------:R-:W-:Y:S01]  /*49b0*/  UIADD3 UR5, UPT, UPT, UR6, 0x1a0, URZ ;  /* 0x000001a006057890 */ /* 0x000fe2000fffe0ff */
[----:B------:R-:W-:-:S03]  /*49c0*/  SHF.L.U32 R2, R9, 0x1f, RZ ;  /* 0x0000001f09027819 */ /* 0x000fc600000006ff */
[----:B------:R-:W-:-:S09]  /*49d0*/  ULEA UR7, UR22, UR5, 0x3 ;  /* 0x0000000516077291 */ /* 0x000fd2000f8e18ff */
[----:B------:R-:W2:Y:S02]  /*49e0*/  SYNCS.PHASECHK.TRANS64.TRYWAIT P0, [UR7], R2 ;  /* 0x00000002ff0075a7 */ /* 0x000ea40008001107 */
[----:B--2---:R-:W-:Y:S05]  /*49f0*/  @!P0 BRA `(.L_x_93) ;  /* 0x0000004000a48947 */ /* 0x004fea0003800000 */
.L_x_185:
[----:B----4-:R-:W-:-:S04]  /*4a00*/  UIADD3 UR8, UPT, UPT, UR22, 0x1, URZ ;  /* 0x0000000116087890 */ /* 0x010fc8000fffe0ff */
        /* <DEDUP_REMOVED lines=8> */
.L_x_187:
        /* <DEDUP_REMOVED lines=9> */
.L_x_189:
[----:B------:R-:W-:-:S04]  /*4b20*/  UIADD3 UR8, UPT, UPT, UR8, 0x1, URZ ;  /* 0x0000000108087890 */ /* 0x000fc8000fffe0ff */
[----:B------:R-:W-:-:S04]  /*4b30*/  UISETP.NE.AND UP0, UPT, UR8, 0x4, UPT ;  /* 0x000000040800788c */ /* 0x000fc8000bf05270 */
[----:B------:R-:W-:Y:S02]  /*4b40*/  USEL UR7, URZ, 0x1, UP0 ;  /* 0x00000001ff077887 */ /* 0x000fe40008000000 */
[----:B------:R-:W-:-:S04]  /*4b50*/  USEL UR8, UR8, URZ, UP0 ;  /* 0x000000ff08087287 */ /* 0x000fc80008000000 */
[----:B------:R-:W-:Y:S01]  /*4b60*/  ULEA UR8, UR8, UR5, 0x3 ;  /* 0x0000000508087291 */ /* 0x000fe2000f8e18ff */
[----:B------:R-:W-:-:S04]  /*4b70*/  LOP3.LUT R2, R2, UR7, RZ, 0x3c, !PT ;  /* 0x0000000702027c12 */ /* 0x000fc8000f8e3cff */
[----:B------:R-:W-:Y:S01]  /*4b80*/  SHF.L.U32 R2, R2, 0x1f, RZ ;  /* 0x0000001f02027819 */ /* 0x000fe200000006ff */
[----:B-1----:R-:W-:-:S04]  /*4b90*/  IMAD.U32 R0, RZ, RZ, UR8 ;  /* 0x00000008ff007e24 */ /* 0x002fc8000f8e00ff */
[----:B------:R1:W2:Y:S03]  /*4ba0*/  SYNCS.PHASECHK.TRANS64.TRYWAIT P0, [R0+URZ], R2 ;  /* 0x00000002000075a7 */ /* 0x0002a600080011ff */
[----:B--2---:R-:W-:Y:S05]  /*4bb0*/  @!P0 NANOSLEEP.SYNCS 0x989680 ;  /* 0x009896800000895d */ /* 0x004fea0003900000 */
[----:B------:R-:W2:Y:S02]  /*4bc0*/  @!P0 SYNCS.PHASECHK.TRANS64 P0, [R0+URZ], R2 ;  /* 0x00000002000085a7 */ /* 0x000ea400080010ff */
[----:B--2---:R-:W-:Y:S05]  /*4bd0*/  @P0 BRA `(.L_x_96) ;  /* 0x0000000000200947 */ /* 0x004fea0003800000 */
.L_x_97:
[----:B--2---:R2:W4:Y:S02]  /*4be0*/  SYNCS.PHASECHK.TRANS64.TRYWAIT P0, [R0+URZ], R2 ;  /* 0x00000002000075a7 */ /* 0x00452400080011ff */
[----:B----4-:R-:W-:Y:S05]  /*4bf0*/  @!P0 NANOSLEEP.SYNCS 0x989680 ;  /* 0x009896800000895d */ /* 0x010fea0003900000 */
[----:B------:R-:W4:Y:S02]  /*4c00*/  @!P0 SYNCS.PHASECHK.TRANS64 P0, [R0+URZ], R2 ;  /* 0x00000002000085a7 */ /* 0x000f2400080010ff */
[----:B----4-:R-:W-:Y:S05]  /*4c10*/  @!P0 BRA `(.L_x_97) ;  /* 0xfffffffc00f08947 */ /* 0x010fea000383ffff */
[----:B------:R-:W-:Y:S05]  /*4c20*/  BRA `(.L_x_96) ;  /* 0x00000000000c7947 */ /* 0x000fea0003800000 */
.L_x_92:
[----:B------:R-:W-:-:S04]  /*4c30*/  UIADD3 UR5, UPT, UPT, UR6, 0x1e0, URZ ;  /* 0x000001e006057890 */ /* 0x000fc8000fffe0ff */
[----:B------:R-:W-:-:S09]  /*4c40*/  UPRMT UR5, UR17, 0x654, UR5 ;  /* 0x0000065411057896 */ /* 0x000fd20008000005 */
[----:B------:R-:W-:Y:S03]  /*4c50*/  SYNCS.ARRIVE.TRANS64.RED.A1T0 RZ, [UR5], RZ ;  /* 0x000000ffffff79a7 */ /* 0x000fe60008100405 */
.L_x_96:
[----:B-12---:R-:W-:Y:S01]  /*4c60*/  SHF.L.U32 R2, RZ, 0x1f, RZ ;  /* 0x0000001fff027819 */ /* 0x006fe200000006ff */
[----:B------:R-:W-:Y:S01]  /*4c70*/  UIADD3 UR5, UPT, UPT, UR6, 0x1e0, URZ ;  /* 0x000001e006057890 */ /* 0x000fe2000fffe0ff */
[----:B------:R-:W-:Y:S02]  /*4c80*/  PLOP3.LUT P0, PT, PT, PT, UP1, 0x80, 0x8 ;  /* 0x000000000008781c */ /* 0x000fe40003f0f018 */
[----:B------:R-:W1:Y:S02]  /*4c90*/  SYNCS.PHASECHK.TRANS64.TRYWAIT P1, [UR6+0x1e0], R2 ;  /* 0x0001e002ff0075a7 */ /* 0x000e640008021106 */
[----:B-1----:R-:W-:Y:S09]  /*4ca0*/  @!P1 BRA `(.L_x_98) ;  /* 0x0000004000409947 */ /* 0x002ff20003800000 */
.L_x_191:
[----:B------:R-:W-:Y:S02]  /*4cb0*/  @!UP1 UPRMT UR5, UR17, 0x654, UR5 ;  /* 0x0000065411059896 */ /* 0x000fe40008000005 */
[----:B------:R-:W-:Y:S01]  /*4cc0*/  ULOP3.LUT UR6, UR24, 0xffff, URZ, 0xc0, !UPT ;  /* 0x0000ffff18067892 */ /* 0x000fe2000f8ec0ff */
[----:B----4-:R-:W-:-:S03]  /*4cd0*/  UMOV UR8, 0xffff ;  /* 0x0000ffff00087882 */ /* 0x010fc60000000000 */
[----:B------:R-:W-:-:S03]  /*4ce0*/  USHF.R.U32.HI UR6, URZ, 0x5, UR6 ;  /* 0x00000005ff067899 */ /* 0x000fc60008011606 */
[----:B------:R-:W-:Y:S01]  /*4cf0*/  @!P0 SYNCS.ARRIVE.TRANS64.RED.A1T0 RZ, [UR5], RZ ;  /* 0x000000ffffff89a7 */ /* 0x000fe20008100405 */
[----:B------:R-:W-:Y:S01]  /*4d00*/  NOP ;  /* 0x0000000000007918 */ /* 0x000fe20000000000 */
[----:B-1----:R-:W1:Y:S01]  /*4d10*/  LDS R0, [UR4+0x14] ;  /* 0x00001404ff007984 */ /* 0x002e620008000800 */
[----:B------:R-:W-:Y:S01]  /*4d20*/  USHF.L.U32 UR8, UR8, UR6, URZ ;  /* 0x0000000608087299 */ /* 0x000fe200080006ff */
[----:B------:R-:W-:Y:S02]  /*4d30*/  UMOV UR5, 0x1 ;  /* 0x0000000100057882 */ /* 0x000fe40000000000 */
[----:B------:R-:W-:-:S03]  /*4d40*/  USHF.L.U32 UR5, UR5, UR6, URZ ;  /* 0x0000000605057299 */ /* 0x000fc600080006ff */
[----:B-1----:R-:W-:-:S04]  /*4d50*/  LOP3.LUT R0, R0, UR8, RZ, 0xc0, !PT ;  /* 0x0000000800007c12 */ /* 0x002fc8000f8ec0ff */
[----:B------:R-:W-:-:S13]  /*4d60*/  ISETP.NE.AND P0, PT, R0, UR8, PT ;  /* 0x0000000800007c0c */ /* 0x000fda000bf05270 */
[----:B------:R-:W-:Y:S05]  /*4d70*/  @P0 BRA `(.L_x_99) ;  /* 0x0000000000580947 */ /* 0x000fea0003800000 */
[----:B------:R-:W1:Y:S02]  /*4d80*/  LDS R0, [UR4+0x18] ;  /* 0x00001804ff007984 */ /* 0x000e640008000800 */
[----:B-1----:R-:W-:-:S04]  /*4d90*/  LOP3.LUT R0, R0, UR5, RZ, 0xc0, !PT ;  /* 0x0000000500007c12 */ /* 0x002fc8000f8ec0ff */
[----:B------:R-:W-:-:S13]  /*4da0*/  ISETP.NE.AND P0, PT, R0, UR5, PT ;  /* 0x0000000500007c0c */ /* 0x000fda000bf05270 */
[----:B------:R-:W-:Y:S05]  /*4db0*/  @P0 BRA `(.L_x_100) ;  /* 0x00000000003c0947 */ /* 0x000fea0003800000 */
[----:B------:R-:W1:Y:S01]  /*4dc0*/  S2R R2, SR_LANEID ;  /* 0x0000000000027919 */ /* 0x000e620000000000 */
[----:B------:R-:W-:Y:S01]  /*4dd0*/  ULOP3.LUT UR8, URZ, UR8, URZ, 0x33, !UPT ;  /* 0x00000008ff087292 */ /* 0x000fe2000f8e33ff */
[----:B------:R-:W-:Y:S02]  /*4de0*/  VOTEU.ANY UR7, UPT, PT ;  /* 0x0000000000077886 */ /* 0x000fe400038e0100 */
[----:B------:R-:W-:-:S03]  /*4df0*/  UFLO.U32 UR7, UR7 ;  /* 0x00000007000772bd */ /* 0x000fc600080e0000 */
[----:B------:R-:W-:-:S04]  /*4e00*/  IMAD.U32 R0, RZ, RZ, UR8 ;  /* 0x00000008ff007e24 */ /* 0x000fc8000f8e00ff */
[----:B------:R2:W4:Y:S02]  /*4e10*/  REDUX UR6, R0 ;  /* 0x00000000000673c4 */ /* 0x0005240000000000 */
[----:B------:R1:W-:Y:S02]  /*4e20*/  UTCATOMSWS.AND URZ, UR8 ;  /* 0x0000000800ff79e3 */ /* 0x0003e40008000000 */
[----:B-1----:R-:W-:Y:S02]  /*4e30*/  ISETP.EQ.U32.AND P0, PT, R2, UR7, PT ;  /* 0x0000000702007c0c */ /* 0x002fe4000bf02070 */
[----:B--2---:R-:W-:Y:S02]  /*4e40*/  LOP3.LUT R0, RZ, UR5, RZ, 0x33, !PT ;  /* 0x00000005ff007c12 */ /* 0x004fe4000f8e33ff */
[----:B----4-:R-:W-:Y:S02]  /*4e50*/  MOV R2, UR6 ;  /* 0x0000000600027c02 */ /* 0x010fe40008000f00 */
[----:B------:R-:W1:Y:S07]  /*4e60*/  REDUX UR5, R0 ;  /* 0x00000000000573c4 */ /* 0x000e6e0000000000 */
[----:B------:R2:W-:Y:S01]  /*4e70*/  @P0 ATOMS.AND RZ, [UR4+0x14], R2 ;  /* 0x00001402ffff098c */ /* 0x0005e2000a800004 */
[----:B-1----:R-:W-:-:S05]  /*4e80*/  IMAD.U32 R0, RZ, RZ, UR5 ;  /* 0x00000005ff007e24 */ /* 0x002fca000f8e00ff */
[----:B------:R2:W-:Y:S01]  /*4e90*/  @P0 ATOMS.AND RZ, [UR4+0x18], R0 ;  /* 0x00001800ffff098c */ /* 0x0005e2000a800004 */
[----:B------:R-:W-:Y:S05]  /*4ea0*/  BRA `(.L_x_101) ;  /* 0x0000000000147947 */ /* 0x000fea0003800000 */
.L_x_100:
[----:B------:R-:W-:Y:S02]  /*4eb0*/  MOV R2, 0x4ed0 ;  /* 0x00004ed000027802 */ /* 0x000fe40000000f00 */
[----:B---3-5:R-:W-:Y:S05]  /*4ec0*/  CALL.REL.NOINC `($__internal_0_$__cuda_sm10x_tcgen05_guardrail_trap_col_being_dealloced_not_returned_by_alloc) ;  /* 0x0000004000547944 */ /* 0x028fea0003c00000 */
[----:B------:R-:W-:Y:S05]  /*4ed0*/  BRA `(.L_x_101) ;  /* 0x0000000000087947 */ /* 0x000fea0003800000 */
.L_x_99:
[----:B------:R-:W-:Y:S02]  /*4ee0*/  MOV R2, 0x4f00 ;  /* 0x00004f0000027802 */ /* 0x000fe40000000f00 */
[----:B---3-5:R-:W-:Y:S05]  /*4ef0*/  CALL.REL.NOINC `($__internal_2_$__cuda_sm10x_tcgen05_guardrail_trap_unallocated_columns_being_dealloced) ;  /* 0x0000004000607944 */ /* 0x028fea0003c00000 */
.L_x_101:
[----:B------:R-:W-:Y:S01]  /*4f00*/  NOP ;  /* 0x0000000000007918 */ /* 0x000fe20000000000 */
[----:B------:R-:W-:Y:S05]  /*4f10*/  EXIT ;  /* 0x000000000000794d */ /* 0x000fea0003800000 */
.L_x_72:
[----:B------:R-:W-:-:S09]  /*4f20*/  UISETP.NE.OR UP0, UPT, UR11, 0x3, !UP3 ;  /* 0x000000030b00788c */ /* 0x000fd2000df05670 */
[----:B------:R-:W-:Y:S05]  /*4f30*/  BRA.U UP0, `(.L_x_102) ;  /* 0x0000000900e87547 */ /* 0x000fea000b800000 */
[----:B------:R-:W1:Y:S01]  /*4f40*/  LDCU UR25, c[0x0][0x370] ;  /* 0x00006e00ff1977ac */ /* 0x000e620008000800 */
[----:B------:R-:W2:Y:S01]  /*4f50*/  LDC.64 R16, c[0x0][0x348] ;  /* 0x0000d200ff107b82 */ /* 0x000ea20000000a00 */
[----:B------:R-:W-:Y:S02]  /*4f60*/  HFMA2 R13, -RZ, RZ, 0, 0 ;  /* 0x00000000ff0d7431 */ /* 0x000fe400000001ff */
[----:B------:R-:W-:Y:S01]  /*4f70*/  IMAD.MOV.U32 R15, RZ, RZ, 0x1 ;  /* 0x00000001ff0f7424 */ /* 0x000fe200078e00ff */
[----:B------:R-:W1:Y:S01]  /*4f80*/  LDCU.128 UR20, c[0x0][0xb10] ;  /* 0x00016200ff1477ac */ /* 0x000e620008000c00 */
[----:B------:R-:W-:Y:S01]  /*4f90*/  IMAD.MOV.U32 R14, RZ, RZ, RZ ;  /* 0x000000ffff0e7224 */ /* 0x000fe200078e00ff */
[----:B------:R-:W-:Y:S01]  /*4fa0*/  MOV R12, 0x2000 ;  /* 0x00002000000c7802 */ /* 0x000fe20000000f00 */
[----:B------:R-:W3:Y:S01]  /*4fb0*/  LDCU UR24, c[0x0][0x374] ;  /* 0x00006e80ff1877ac */ /* 0x000ee20008000800 */
[----:B------:R-:W4:Y:S01]  /*4fc0*/  LDC.64 R2, c[0x0][0x888] ;  /* 0x00022200ff027b82 */ /* 0x000f220000000a00 */
[----:B------:R-:W3:Y:S01]  /*4fd0*/  LDCU UR13, c[0x0][0xb0c] ;  /* 0x00016180ff0d77ac */ /* 0x000ee20008000800 */
[----:B------:R-:W3:Y:S06]  /*4fe0*/  LDCU UR18, c[0x0][0xb20] ;  /* 0x00016400ff1277ac */ /* 0x000eec0008000800 */
[----:B------:R-:W2:Y:S01]  /*4ff0*/  LDC.64 R4, c[0x0][0x890] ;  /* 0x00022400ff047b82 */ /* 0x000ea20000000a00 */
[----:B------:R-:W3:Y:S01]  /*5000*/  LDCU UR4, c[0x0][0xb30] ;  /* 0x00016600ff0477ac */ /* 0x000ee20008000800 */
[----:B------:R-:W-:Y:S01]  /*5010*/  UMOV UR19, 0x400 ;  /* 0x0000040000137882 */ /* 0x000fe20000000000 */
[----:B------:R-:W-:-:S02]  /*5020*/  UISETP.GE.AND UP0, UPT, UR37, 0x1, UPT ;  /* 0x000000012500788c */ /* 0x000fc4000bf06270 */
[----:B------:R-:W-:Y:S02]  /*5030*/  ULEA UR19, UR54, UR19, 0x18 ;  /* 0x0000001336137291 */ /* 0x000fe4000f8ec0ff */
[----:B------:R-:W-:Y:S02]  /*5040*/  UP2UR UR5, UPR, URZ, 0x1 ;  /* 0x00000001ff057883 */ /* 0x000fe40008000000 */
[----:B-1----:R-:W-:Y:S02]  /*5050*/  UIMAD.WIDE.U32 UR10, UR25, UR20, URZ ;  /* 0x00000014190a72a5 */ /* 0x002fe4000f8e00ff */
[----:B------:R-:W-:Y:S02]  /*5060*/  UIADD3 UR5, UPT, UPT, UR19, 0x140, URZ ;  /* 0x0000014013057890 */ /* 0x000fe4000fffe0ff */
[----:B---3--:R-:W-:Y:S02]  /*5070*/  UIMAD.WIDE.U32 UR8, UR24, UR23, URZ ;  /* 0x00000017180872a5 */ /* 0x008fe4000f8e00ff */
[----:B------:R-:W-:-:S02]  /*5080*/  UPLOP3.LUT UP3, UPT, UPT, UPT, UPT, 0x40, 0x4 ;  /* 0x000000000004789c */ /* 0x000fc40003f6e870 */
[----:B------:R-:W-:Y:S01]  /*5090*/  UISETP.NE.AND UP4, UPT, UR37, 0x1, UPT ;  /* 0x000000012500788c */ /* 0x000fe2000bf85270 */
[----:B------:R-:W1:Y:S01]  /*50a0*/  LDCU.64 UR6, c[0x0][0xb28] ;  /* 0x00016500ff0677ac */ /* 0x000e620008000a00 */
[----:B------:R-:W-:Y:S02]  /*50b0*/  UISETP.NE.AND UP6, UPT, UR13, 0x1, UPT ;  /* 0x000000010d00788c */ /* 0x000fe4000bfc5270 */
[----:B------:R-:W-:Y:S02]  /*50c0*/  UISETP.NE.AND UP5, UPT, UR22, 0x1, UPT ;  /* 0x000000011600788c */ /* 0x000fe4000bfa5270 */
[----:B------:R-:W-:Y:S02]  /*50d0*/  UPRMT UR54, UR54, 0x654, UR5 ;  /* 0x0000065436367896 */ /* 0x000fe40008000005 */
[----:B------:R-:W-:Y:S02]  /*50e0*/  USHF.R.U32.HI UR28, URZ, UR21, UR11 ;  /* 0x00000015ff1c7299 */ /* 0x000fe4000801160b */
[----:B------:R-:W-:-:S02]  /*50f0*/  USHF.R.U32.HI UR27, URZ, UR18, UR9 ;  /* 0x00000012ff1b7299 */ /* 0x000fc40008011609 */
[----:B------:R-:W-:-:S11]  /*5100*/  UISETP.NE.AND UP2, UPT, UR4, 0x1, UPT ;  /* 0x000000010400788c */ /* 0x000fd6000bf45270 */
.L_x_110:
[C---:B------:R-:W-:Y:S02]  /*5110*/  LEA R7, R14.reuse, UR19, 0x3 ;  /* 0x000000130e077c11 */ /* 0x040fe4000f8e18ff */
[----:B------:R-:W-:Y:S02]  /*5120*/  SHF.L.U32 R0, R13, 0x1f, RZ ;  /* 0x0000001f0d007819 */ /* 0x000fe400000006ff */
[----:B------:R-:W-:Y:S02]  /*5130*/  LEA R8, R14, UR19, 0x4 ;  /* 0x000000130e087c11 */ /* 0x000fe4000f8e20ff */
[----:B---3--:R-:W3:Y:S02]  /*5140*/  SYNCS.PHASECHK.TRANS64.TRYWAIT P0, [R7+URZ+0x160], R0 ;  /* 0x00016000070075a7 */ /* 0x008ee400080011ff */
[----:B---3--:R-:W-:Y:S05]  /*5150*/  @!P0 BRA `(.L_x_103) ;  /* 0x0000003c002c8947 */ /* 0x008fea0003800000 */
.L_x_192:
[----:B------:R-:W1:Y:S01]  /*5160*/  LDS.128 R8, [R8+0x1f0] ;  /* 0x0001f00008087984 */ /* 0x000e620000000c00 */
[----:B------:R-:W-:Y:S01]  /*5170*/  UISETP.GE.AND UP0, UPT, UR37, 0x1, UPT ;  /* 0x000000012500788c */ /* 0x000fe2000bf06270 */
[----:B------:R-:W-:Y:S01]  /*5180*/  @!PT LDS RZ, [RZ] ;  /* 0x00000000fffff984 */ /* 0x000fe20000000800 */
[----:B------:R-:W-:Y:S01]  /*5190*/  @!PT LDS RZ, [RZ] ;  /* 0x00000000fffff984 */ /* 0x000fe20000000800 */
[----:B------:R-:W-:Y:S01]  /*51a0*/  @!PT LDS RZ, [RZ] ;  /* 0x00000000fffff984 */ /* 0x000fe20000000800 */
[----:B------:R-:W-:Y:S01]  /*51b0*/  @!PT LDS RZ, [RZ] ;  /* 0x00000000fffff984 */ /* 0x000fe20000000800 */
[----:B------:R2:W-:Y:S06]  /*51c0*/  MEMBAR.ALL.CTA ;  /* 0x0000000000007992 */ /* 0x0005ec0000008000 */
[----:B--2---:R-:W2:Y:S01]  /*51d0*/  FENCE.VIEW.ASYNC.S ;  /* 0x00000000000073c6 */ /* 0x004ea20000000000 */
[----:B-1----:R-:W-:Y:S11]  /*51e0*/  LOP3.LUT P0, RZ, R10, 0x1, RZ, 0xc0, !PT ;  /* 0x000000010aff7812 */ /* 0x002ff6000780c0ff */
[----:B------:R-:W-:Y:S02]  /*51f0*/  @!UPT UIADD3 URZ, UPT, UPT, URZ, URZ, URZ ;  /* 0x000000fffffff290 */ /* 0x000fe4000fffe0ff */
[----:B--2---:R-:W-:Y:S01]  /*5200*/  VOTEU.ANY UP1, P0 ;  /* 0x0000000000ff7886 */ /* 0x004fe20000020100 */
[----:B------:R-:W-:Y:S11]  /*5210*/  PLOP3.LUT P0, PT, PT, PT, UP1, 0x80, 0x8 ;  /* 0x000000000008781c */ /* 0x000ff60003f0f018 */
[----:B------:R-:W-:Y:S02]  /*5220*/  @!UPT UIADD3 URZ, UPT, UPT, URZ, URZ, URZ ;  /* 0x000000fffffff290 */ /* 0x000fe4000fffe0ff */
[----:B---3--:R-:W-:Y:S02]  /*5230*/  @P0 SHF.R.U32.HI R0, RZ, 0x10, R9 ;  /* 0x00000010ff000819 */ /* 0x008fe40000011609 */
[----:B------:R-:W-:Y:S02]  /*5240*/  @P0 MOV R6, R8 ;  /* 0x0000000800060202 */ /* 0x000fe40000000f00 */
[----:B------:R-:W-:Y:S01]  /*5250*/  @P0 R2UR UR4, R0 ;  /* 0x00000000000402ca */ /* 0x000fe200000e0000 */
[----:B------:R-:W-:Y:S01]  /*5260*/  VIADD R0, R7, 0x170 ;  /* 0x0000017007007836 */ /* 0x000fe20000000000 */
[----:B------:R-:W-:Y:S02]  /*5270*/  @P0 LOP3.LUT R8, R9, 0xffff, RZ, 0xc0, !PT ;  /* 0x0000ffff09080812 */ /* 0x000fe400078ec0ff */
[----:B------:R-:W-:Y:S02]  /*5280*/  @P0 R2UR UR8, R6 ;  /* 0x00000000060802ca */ /* 0x000fe400000e0000 */
[----:B------:R-:W-:Y:S02]  /*5290*/  PRMT R0, RZ, 0x654, R0 ;  /* 0x00000654ff007816 */ /* 0x000fe40000000000 */
[----:B------:R-:W-:Y:S02]  /*52a0*/  @P0 R2UR UR5, R8 ;  /* 0x00000000080502ca */ /* 0x000fe400000e0000 */
[----:B------:R1:W-:Y:S03]  /*52b0*/  SYNCS.ARRIVE.TRANS64.RED.A1T0 RZ, [R0+URZ], RZ ;  /* 0x000000ff00ff79a7 */ /* 0x0003e600081004ff */
[----:B------:R-:W-:Y:S04]  /*52c0*/  @UP1 UMOV UR29, UR4 ;  /* 0x00000004001d1c82 */ /* 0x000fe80008000000 */
[----:B------:R-:W-:Y:S04]  /*52d0*/  @UP1 UMOV UR15, UR8 ;  /* 0x00000008000f1c82 */ /* 0x000fe80008000000 */
[----:B------:R-:W-:Y:S01]  /*52e0*/  @UP1 UMOV UR14, UR5 ;  /* 0x00000005000e1c82 */ /* 0x000fe20008000000 */
[----:B------:R-:W-:Y:S05]  /*52f0*/  BRA.U !UP0, `(.L_x_104) ;  /* 0x0000000108947547 */ /* 0x000fea000b800000 */
[----:B------:R-:W-:Y:S02]  /*5300*/  UIMAD.WIDE.U32 UR30, UR14, UR23, URZ ;  /* 0x000000170e1e72a5 */ /* 0x000fe4000f8e00ff */
[----:B------:R-:W-:Y:S02]  /*5310*/  UIMAD.WIDE.U32 UR40, UR15, UR20, URZ ;  /* 0x000000140f2872a5 */ /* 0x000fe4000f8e00ff */
[----:B------:R-:W-:Y:S02]  /*5320*/  USEL UR4, UR24, UR27, !UP5 ;  /* 0x0000001b18047287 */ /* 0x000fe4000e800000 */
[----:B------:R-:W-:Y:S02]  /*5330*/  USHF.R.U32.HI UR32, URZ, UR18, UR31 ;  /* 0x00000012ff207299 */ /* 0x000fe4000801161f */
[----:B------:R-:W-:Y:S02]  /*5340*/  UIMAD.WIDE.U32 UR38, UR4, UR6, URZ ;  /* 0x00000006042672a5 */ /* 0x000fe4000f8e00ff */
[----:B------:R-:W-:Y:S02]  /*5350*/  USEL UR9, UR25, UR28, !UP6 ;  /* 0x0000001c19097287 */ /* 0x000fe4000f000000 */
[----:B------:R-:W-:Y:S02]  /*5360*/  USEL UR8, UR14, UR32, !UP5 ;  /* 0x000000200e087287 */ /* 0x000fe4000e800000 */
[----:B------:R-:W-:Y:S02]  /*5370*/  UIMAD.WIDE.U32 UR34, UR9, UR6, URZ ;  /* 0x00000006092272a5 */ /* 0x000fe4000f8e00ff */
[----:B------:R-:W-:Y:S02]  /*5380*/  UIMAD.WIDE.U32 UR16, UR8, UR6, URZ ;  /* 0x00000006081072a5 */ /* 0x000fe4000f8e00ff */
[----:B------:R-:W-:Y:S02]  /*5390*/  @UP4 USHF.R.U32.HI UR9, URZ, UR7, UR35 ;  /* 0x00000007ff094299 */ /* 0x000fe40008011623 */
[----:B------:R-:W-:Y:S02]  /*53a0*/  USHF.R.U32.HI UR17, URZ, UR7, UR17 ;  /* 0x00000007ff117299 */ /* 0x000fe40008011611 */
[----:B------:R-:W-:Y:S02]  /*53b0*/  UIMAD UR10, UR37, UR9, URZ ;  /* 0x00000009250a72a4 */ /* 0x000fe4000f8e02ff */
[----:B------:R-:W-:Y:S01]  /*53c0*/  USEL UR17, UR8, UR17, !UP4 ;  /* 0x0000001108117287 */ /* 0x000fe2000e000000 */
[----:B------:R-:W-:Y:S02]  /*53d0*/  UMOV UR31, UR41 ;  /* 0x00000029001f7c82 */ /* 0x000fe40008000000 */
[----:B------:R-:W-:Y:S02]  /*53e0*/  USHF.R.U32.HI UR30, URZ, UR21, UR31 ;  /* 0x00000015ff1e7299 */ /* 0x000fe4000801161f */
[----:B------:R-:W-:Y:S02]  /*53f0*/  UIADD3 UR16, UPT, UPT, -UR17, URZ, URZ ;  /* 0x000000ff11107290 */ /* 0x000fe4000fffe1ff */
[----:B------:R-:W-:Y:S02]  /*5400*/  USEL UR5, UR15, UR30, !UP6 ;  /* 0x0000001e0f057287 */ /* 0x000fe4000f000000 */
[----:B------:R-:W-:Y:S01]  /*5410*/  UIMAD UR16, UR37, UR16, UR8 ;  /* 0x00000010251072a4 */ /* 0x000fe2000f8e0208 */
[----:B------:R-:W-:Y:S02]  /*5420*/  UMOV UR31, UR39 ;  /* 0x00000027001f7c82 */ /* 0x000fe40008000000 */
[----:B------:R-:W-:Y:S04]  /*5430*/  @UP4 USHF.R.U32.HI UR4, URZ, UR7, UR31 ;  /* 0x00000007ff044299 */ /* 0x000fe8000801161f */
[----:B------:R-:W-:Y:S04]  /*5440*/  UIMAD UR4, UR37, UR4, URZ ;  /* 0x00000004250472a4 */ /* 0x000fe8000f8e02ff */
[----:B------:R-:W-:Y:S04]  /*5450*/  UISETP.GE.AND UP0, UPT, UR8, UR4, UPT ;  /* 0x000000040800728c */ /* 0x000fe8000bf06270 */
[----:B------:R-:W-:Y:S02]  /*5460*/  UISETP.GE.OR UP0, UPT, UR5, UR10, UP0 ;  /* 0x0000000a0500728c */ /* 0x000fe40008706670 */
[----:B------:R-:W-:Y:S09]  /*5470*/  UIMAD.WIDE.U32 UR10, UR5, UR6, URZ ;  /* 0x00000006050a72a5 */ /* 0x000ff2000f8e00ff */
[----:B------:R-:W-:Y:S04]  /*5480*/  @!UP0 USHF.R.U32.HI UR4, URZ, UR7, UR11 ;  /* 0x00000007ff048299 */ /* 0x000fe8000801160b */
[----:B------:R-:W-:Y:S04]  /*5490*/  @!UP0 USEL UR4, UR5, UR4, !UP4 ;  /* 0x0000000405048287 */ /* 0x000fe8000e000000 */
[----:B------:R-:W-:Y:S02]  /*54a0*/  @!UP0 UIMAD UR12, UR9, UR16, UR4 ;  /* 0x00000010090c82a4 */ /* 0x000fe4000f8e0204 */
[----:B------:R-:W-:Y:S02]  /*54b0*/  @!UP0 UIADD3 UR16, UPT, UPT, UR17, -UR4, URZ ;  /* 0x8000000411108290 */ /* 0x000fe4000fffe0ff */
[----:B------:R-:W-:Y:S02]  /*54c0*/  UIADD3 UR9, UPT, UPT, -UR5, URZ, URZ ;  /* 0x000000ff05097290 */ /* 0x000fe4000fffe1ff */
[----:B------:R-:W-:Y:S02]  /*54d0*/  UIADD3 UR4, UPT, UPT, -UR8, URZ, URZ ;  /* 0x000000ff08047290 */ /* 0x000fe4000fffe1ff */
[----:B------:R-:W-:Y:S02]  /*54e0*/  @!UP0 UIMAD UR8, UR16, UR37, UR5 ;  /* 0x00000025100882a4 */ /* 0x000fe4000f8e0205 */
[----:B------:R-:W-:Y:S02]  /*54f0*/  UIMAD UR15, UR13, UR9, UR15 ;  /* 0x000000090d0f72a4 */ /* 0x000fe4000f8e020f */
[----:B------:R-:W-:Y:S01]  /*5500*/  UIMAD UR14, UR22, UR4, UR14 ;  /* 0x00000004160e72a4 */ /* 0x000fe2000f8e020e */
[----:B------:R-:W-:Y:S02]  /*5510*/  @!UP0 UMOV UR5, UR12 ;  /* 0x0000000c00058c82 */ /* 0x000fe40008000000 */
[----:B------:R-:W-:Y:S02]  /*5520*/  UIMAD UR15, UR5, UR13, UR15 ;  /* 0x0000000d050f72a4 */ /* 0x000fe4000f8e020f */
[----:B------:R-:W-:Y:S11]  /*5530*/  UIMAD UR14, UR8, UR22, UR14 ;  /* 0x00000016080e72a4 */ /* 0x000ff6000f8e020e */
[----:B------:R-:W-:Y:S01]  /*5540*/  @!UPT UIADD3 URZ, UPT, UPT, URZ, URZ, URZ ;  /* 0x000000fffffff290 */ /* 0x000fe2000fffe0ff */
.L_x_104:
[----:B------:R-:W2:Y:S01]  /*5550*/  @!UP2 LDCU.128 UR8, c[0x0][0xb10] ;  /* 0x00016200ff08a7ac */ /* 0x000ea20008000c00 */
[C---:B------:R-:W-:Y:S02]  /*5560*/  ISETP.NE.U32.AND P1, PT, R4.reuse, RZ, PT ;  /* 0x000000ff0400720c */ /* 0x040fe40003f25070 */
[----:B------:R-:W-:Y:S02]  /*5570*/  ISETP.NE.U32.AND P0, PT, R4, RZ, PT ;  /* 0x000000ff0400720c */ /* 0x000fe40003f05070 */
[C---:B------:R-:W-:Y:S02]  /*5580*/  ISETP.NE.AND.EX P1, PT, R5.reuse, RZ, PT, P1 ;  /* 0x000000ff0500720c */ /* 0x040fe40003f25310 */
[----:B------:R-:W-:Y:S01]  /*5590*/  ISETP.NE.AND.EX P0, PT, R5, RZ, PT, P0 ;  /* 0x000000ff0500720c */ /* 0x000fe20003f05300 */
[----:B------:R-:W3:Y:S01]  /*55a0*/  @!UP2 LDCU UR5, c[0x0][0xb0c] ;  /* 0x00016180ff05a7ac */ /* 0x000ee20008000800 */
[----:B------:R-:W-:Y:S01]  /*55b0*/  SHF.L.U32 R6, R15, 0x1f, RZ ;  /* 0x0000001f0f067819 */ /* 0x000fe200000006ff */
[----:B--2---:R-:W-:Y:S04]  /*55c0*/  UIMAD.WIDE.U32 UR16, UR15, UR8, URZ ;  /* 0x000000080f1072a5 */ /* 0x004fe8000f8e00ff */
[----:B------:R-:W-:Y:S02]  /*55d0*/  @!UP2 USHF.R.U32.HI UR4, URZ, UR9, UR17 ;  /* 0x00000009ff04a299 */ /* 0x000fe40008011611 */
[----:B------:R-:W-:Y:S02]  /*55e0*/  UIMAD.WIDE.U32 UR16, UR14, UR11, URZ ;  /* 0x0000000b0e1072a5 */ /* 0x000fe4000f8e00ff */
[----:B---3--:R-:W-:Y:S04]  /*55f0*/  @!UP2 UISETP.NE.AND UP0, UPT, UR5, 0x1, UPT ;  /* 0x000000010500a88c */ /* 0x008fe8000bf05270 */
[----:B------:R-:W-:Y:S02]  /*5600*/  @!UP2 USEL UR8, UR15, UR4, !UP0 ;  /* 0x000000040f08a287 */ /* 0x000fe4000c000000 */
[----:B------:R-:W-:Y:S01]  /*5610*/  @!UP2 UISETP.NE.AND UP0, UPT, UR10, 0x1, UPT ;  /* 0x000000010a00a88c */ /* 0x000fe2000bf05270 */
[----:B------:R-:W2:Y:S02]  /*5620*/  @!UP2 LDCU UR4, c[0x0][0xb20] ;  /* 0x00016400ff04a7ac */ /* 0x000ea40008000800 */
[----:B--2---:R-:W-:Y:S04]  /*5630*/  @!UP2 USHF.R.U32.HI UR4, URZ, UR4, UR17 ;  /* 0x00000004ff04a299 */ /* 0x004fe80008011611 */
[----:B------:R-:W-:Y:S04]  /*5640*/  @!UP2 USEL UR9, UR14, UR4, !UP0 ;  /* 0x000000040e09a287 */ /* 0x000fe8000c000000 */
[----:B------:R-:W-:Y:S02]  /*5650*/  @!UP2 UIADD3 UR4, UPT, UPT, -UR8, UR9, URZ ;  /* 0x000000090804a290 */ /* 0x000fe4000fffe1ff */
[----:B------:R-:W-:Y:S02]  /*5660*/  @!UP2 UIADD3 UR8, UPT, UPT, UR8, -UR9, URZ ;  /* 0x800000090808a290 */ /* 0x000fe4000fffe0ff */
[----:B------:R-:W-:Y:S02]  /*5670*/  @!UP2 UIMAD UR15, UR4, UR5, UR15 ;  /* 0x00000005040fa2a4 */ /* 0x000fe4000f8e020f */
[----:B------:R-:W-:Y:S01]  /*5680*/  @!UP2 UIMAD UR14, UR8, UR10, UR14 ;  /* 0x0000000a080ea2a4 */ /* 0x000fe2000f8e020e */
[----:B------:R-:W-:Y:S11]  /*5690*/  BRA.U UP3, `(.L_x_105) ;  /* 0x0000000103107547 */ /* 0x000ff6000b800000 */
[----:B------:R-:W-:Y:S04]  /*56a0*/  MOV R7, UR26 ;  /* 0x0000001a00077c02 */ /* 0x000fe80008000f00 */
[----:B------:R-:W-:Y:S04]  /*56b0*/  SHF.L.U32 R7, R7, 0x1f, RZ ;  /* 0x0000001f07077819 */ /* 0x000fe800000006ff */
[----:B------:R-:W2:Y:S02]  /*56c0*/  SYNCS.PHASECHK.TRANS64.TRYWAIT P2, [UR19+0x158], R7 ;  /* 0x00015807ff0075a7 */ /* 0x000ea40008041113 */
[----:B--2---:R-:W-:Y:S05]  /*56d0*/  @!P2 BRA `(.L_x_106) ;  /* 0x0000003400e0a947 */ /* 0x004fea0003800000 */
.L_x_105:
[----:B------:R-:W-:Y:S05]  /*56e0*/  @!P1 BRA `(.L_x_107) ;  /* 0x00000000002c9947 */ /* 0x000fea0003800000 */
[----:B----4-:R-:W-:Y:S01]  /*56f0*/  ISETP.NE.U32.AND P1, PT, R2, RZ, PT ;  /* 0x000000ff0200720c */ /* 0x010fe20003f25070 */
[----:B------:R-:W-:Y:S03]  /*5700*/  IMAD.MOV.U32 R141, RZ, RZ, 0x1 ;  /* 0x00000001ff8d7424 */ /* 0x000fe600078e00ff */
[----:B------:R-:W-:Y:S11]  /*5710*/  ISETP.NE.AND.EX P1, PT, R3, RZ, PT, P1 ;  /* 0x000000ff0300720c */ /* 0x000ff60003f25310 */
[----:B------:R-:W-:Y:S02]  /*5720*/  @!UPT UIADD3 URZ, UPT, UPT, URZ, URZ, URZ ;  /* 0x000000fffffff290 */ /* 0x000fe4000fffe0ff */
[----:B------:R-:W2:Y:S01]  /*5730*/  @P1 LDC.64 R8, c[0x0][0x888] ;  /* 0x00022200ff081b82 */ /* 0x000ea20000000a00 */
[----:B-1----:R-:W-:Y:S04]  /*5740*/  @P1 IMAD R0, R4, UR36, RZ ;  /* 0x0000002404001c24 */ /* 0x002fe8000f8e02ff */
[----:B--2---:R-:W-:Y:S04]  /*5750*/  @P1 IMAD.WIDE R8, R0, 0x4, R8 ;  /* 0x0000000400081825 */ /* 0x004fe800078e0208 */
[----:B------:R-:W-:Y:S01]  /*5760*/  HFMA2 R0, -RZ, RZ, 0, 5.9604644775390625e-08 ;  /* 0x00000001ff007431 */ /* 0x000fe200000001ff */
[----:B-----5:R2:W5:Y:S04]  /*5770*/  @P1 LDG.E R71, desc[UR52][R8.64] ;  /* 0x0000003408471981 */ /* 0x020568000c1e1900 */
[----:B------:R-:W-:Y:S01]  /*5780*/  @!P1 PRMT R141, R0, 0x7610, R141 ;  /* 0x00007610008d9816 */ /* 0x000fe2000000008d */
[----:B--2---:R-:W3:Y:S06]  /*5790*/  @!P1 LDC R71, c[0x0][0x880] ;  /* 0x00022000ff479b82 */ /* 0x004eec0000000800 */
.L_x_107:
[----:B---3-5:R-:W-:Y:S01]  /*57a0*/  @!P0 FSETP.EQ.AND P1, PT, R71, RZ, PT ;  /* 0x000000ff4700820b */ /* 0x028fe20003f22000 */
[----:B------:R-:W-:Y:S01]  /*57b0*/  @!UPT UIADD3 URZ, UPT, UPT, URZ, URZ, URZ ;  /* 0x000000fffffff290 */ /* 0x000fe2000fffe0ff */
[----:B------:R-:W-:Y:S11]  /*57c0*/  @!P0 BRA `(.L_x_108) ;  /* 0x0000000000188947 */ /* 0x000ff60003800000 */
[----:B------:R-:W-:Y:S02]  /*57d0*/  LOP3.LUT P0, RZ, R141, 0xff, RZ, 0xc0, !PT ;  /* 0x000000ff8dff7812 */ /* 0x000fe4000780c0ff */
[----:B----4-:R-:W-:Y:S04]  /*57e0*/  ISETP.NE.U32.AND P1, PT, R2, RZ, PT ;  /* 0x000000ff0200720c */ /* 0x010fe80003f25070 */
[----:B------:R-:W-:Y:S04]  /*57f0*/  ISETP.NE.AND.EX P1, PT, R3, RZ, PT, P1 ;  /* 0x000000ff0300720c */ /* 0x000fe80003f25310 */
[----:B------:R-:W-:Y:S03]  /*5800*/  PLOP3.LUT P1, PT, P1, PT, PT, 0x8, 0x80 ;  /* 0x000000000080781c */ /* 0x000fe60000f2e170 */
[----:B------:R-:W-:Y:S11]  /*5810*/  @P0 FSETP.EQ.AND P1, PT, R71, RZ, PT ;  /* 0x000000ff4700020b */ /* 0x000ff60003f22000 */
[----:B------:R-:W-:Y:S02]  /*5820*/  @!UPT UIADD3 URZ, UPT, UPT, URZ, URZ, URZ ;  /* 0x000000fffffff290 */ /* 0x000fe4000fffe0ff */
.L_x_108:
[----:B------:R-:W2:Y:S01]  /*5830*/  SYNCS.PHASECHK.TRANS64.TRYWAIT P0, [UR19+0x148], R6 ;  /* 0x00014806ff0075a7 */ /* 0x000ea20008001113 */
[----:B------:R-:W-:Y:S02]  /*5840*/  ELECT P2, URZ, PT ;  /* 0x0000000000ff782f */ /* 0x000fe40003840000 */
[----:B------:R-:W-:Y:S01]  /*5850*/  IADD3 R14, PT, PT, R14, 0x1, RZ ;  /* 0x000000010e0e7810 */ /* 0x000fe20007ffe0ff */
[----:B--2---:R-:W-:Y:S10]  /*5860*/  @!P0 BRA `(.L_x_109) ;  /* 0x0000003400948947 */ /* 0x004ff40003800000 */
.L_x_195:
[----:B------:R-:W-:Y:S01]  /*5870*/  PLOP3.LUT P1, PT, P1, P2, PT, 0xf2, 0x2f ;  /* 0x00000000002f781c */ /* 0x000fe20000f25e72 */
[----:B------:R-:W-:Y:S01]  /*5880*/  UMOV UR16, 0x0 ;  /* 0x0000000000107882 */ /* 0x000fe20000000000 */
[----:B------:R-:W-:Y:S01]  /*5890*/  UMOV UR17, 0x10000000 ;  /* 0x1000000000117882 */ /* 0x000fe20000000000 */
[----:B------:R-:W-:Y:S01]  /*58a0*/  UMOV UR12, UR36 ;  /* 0x00000024000c7c82 */ /* 0x000fe20008000000 */
[----:B------:R-:W-:Y:S01]  /*58b0*/  LOP3.LUT R15, R15, 0x1, RZ, 0x3c, !PT ;  /* 0x000000010f0f7812 */ /* 0x000fe200078e3cff */
[----:B------:R-:W-:Y:S01]  /*58c0*/  UPLOP3.LUT UP3, UPT, UPT, UPT, UPT, 0x80, 0x8 ;  /* 0x000000000008789c */ /* 0x000fe20003f6f070 */
[----:B------:R-:W-:Y:S07]  /*58d0*/  UMOV UR36, UR29 ;  /* 0x0000001d00247c82 */ /* 0x000fee0008000000 */
[----:B-1----:R-:W-:Y:S01]  /*58e0*/  @!P1 IADD3 R6, P0, PT, R16, 0x580, RZ ;  /* 0x0000058010069810 */ /* 0x002fe20007f1e0ff */
[----:B------:R-:W-:Y:S03]  /*58f0*/  VOTEU.ALL UP0, P1 ;  /* 0x0000000000ff7886 */ /* 0x000fe60000800000 */
[----:B------:R-:W-:Y:S01]  /*5900*/  @!P1 R2UR UR5, R6 ;  /* 0x00000000060592ca */ /* 0x000fe200000e0000 */
[----:B------:R-:W-:Y:S01]  /*5910*/  @!P1 IMAD.X R0, RZ, RZ, R17, P0 ;  /* 0x000000ffff009224 */ /* 0x000fe200000e0611 */
[----:B------:R-:W-:Y:S01]  /*5920*/  @!UP0 USHF.L.U32 UR10, UR51, 0x6, URZ ;  /* 0x00000006330a8899 */ /* 0x000fe200080006ff */
[----:B------:R-:W-:Y:S01]  /*5930*/  ISETP.NE.AND P0, PT, R14, 0x2, PT ;  /* 0x000000020e00780c */ /* 0x000fe20003f05270 */
[----:B------:R-:W-:Y:S02]  /*5940*/  @!UP0 USHF.L.U32 UR11, UR50, 0x7, URZ ;  /* 0x00000007320b8899 */ /* 0x000fe400080006ff */
[----:B------:R-:W-:Y:S01]  /*5950*/  @!P1 R2UR UR4, R0 ;  /* 0x00000000000492ca */ /* 0x000fe200000e0000 */
[----:B------:R-:W-:Y:S01]  /*5960*/  @!UP0 UIADD3 UR8, UPT, UPT, UR19, 0x400, URZ ;  /* 0x0000040013088890 */ /* 0x000fe2000fffe0ff */
[----:B------:R-:W-:Y:S01]  /*5970*/  SEL R0, RZ, 0x1, P0 ;  /* 0x00000001ff007807 */ /* 0x000fe20000000000 */
[----:B------:R-:W-:Y:S01]  /*5980*/  @!UP0 UIADD3 UR9, UPT, UPT, UR19, 0x140, URZ ;  /* 0x0000014013098890 */ /* 0x000fe2000fffe0ff */
[----:B------:R-:W-:Y:S01]  /*5990*/  SEL R14, R14, RZ, P0 ;  /* 0x000000ff0e0e7207 */ /* 0x000fe20000000000 */
[----:B------:R-:W-:Y:S01]  /*59a0*/  VOTEU.ALL UP0, P1 ;  /* 0x0000000000ff7886 */ /* 0x000fe20000800000 */
[----:B------:R-:W-:Y:S01]  /*59b0*/  LOP3.LUT R13, R13, R0, RZ, 0x3c, !PT ;  /* 0x000000000d0d7212 */ /* 0x000fe200078e3cff */
[----:B------:R-:W-:Y:S01]  /*59c0*/  IMAD.U32 R6, RZ, RZ, UR5 ;  /* 0x00000005ff067e24 */ /* 0x000fe2000f8e00ff */
[----:B------:R-:W-:Y:S02]  /*59d0*/  UIADD3 UR51, UPT, UPT, UR14, UR48, URZ ;  /* 0x000000300e337290 */ /* 0x000fe4000fffe0ff */
[----:B------:R-:W-:Y:S03]  /*59e0*/  UIADD3 UR50, UPT, UPT, UR15, UR49, URZ ;  /* 0x000000310f327290 */ /* 0x000fe6000fffe0ff */
[----:B------:R-:W-:Y:S01]  /*59f0*/  IMAD.U32 R7, RZ, RZ, UR4 ;  /* 0x00000004ff077e24 */ /* 0x000fe2000f8e00ff */
[----:B------:R-:W-:Y:S04]  /*5a00*/  @!P1 R2UR UR4, R6 ;  /* 0x00000000060492ca */ /* 0x000fe800000e0000 */
[----:B------:R-:W-:Y:S11]  /*5a10*/  @!P1 R2UR UR5, R7 ;  /* 0x00000000070592ca */ /* 0x000ff600000e0000 */
[----:B------:R-:W-:Y:S02]  /*5a20*/  @!UPT UIADD3 URZ, UPT, UPT, URZ, URZ, URZ ;  /* 0x000000fffffff290 */ /* 0x000fe4000fffe0ff */
[----:B------:R3:W-:Y:S01]  /*5a30*/  @!UP0 UTMALDG.3D [UR8], [UR4], desc[UR16] ;  /* 0x00001008040085b4 */ /* 0x0007e20008011000 */
[----:B------:R3:W-:Y:S01]  /*5a40*/  @!P1 SYNCS.ARRIVE.TRANS64.RED.A0TR RZ, [UR19+0x140], R12 ;  /* 0x0001400cffff99a7 */ /* 0x0007e20008300413 */
[----:B------:R-:W-:Y:S01]  /*5a50*/  SYNCS.ARRIVE.TRANS64.RED.A1T0 RZ, [UR54], RZ ;  /* 0x000000ffffff79a7 */ /* 0x000fe20008100436 */
[----:B------:R-:W-:Y:S05]  /*5a60*/  BRA.U UP1, `(.L_x_110) ;  /* 0xfffffff501a87547 */ /* 0x000fea000b83ffff */
[----:B------:R-:W-:Y:S07]  /*5a70*/  MOV R0, UR19 ;  /* 0x0000001300007c02 */ /* 0x000fee0008000f00 */
.L_x_111:
[----:B-1--4-:R-:W-:-:S04]  /*5a80*/  SHF.L.U32 R2, R15, 0x1f, RZ ;  /* 0x0000001f0f027819 */ /* 0x012fc800000006ff */
[----:B------:R1:W2:Y:S03]  /*5a90*/  SYNCS.PHASECHK.TRANS64.TRYWAIT P0, [R0+URZ+0x148], R2 ;  /* 0x00014802000075a7 */ /* 0x0002a600080011ff */
[----:B--2---:R-:W-:Y:S05]  /*5aa0*/  @!P0 NANOSLEEP.SYNCS 0x989680 ;  /* 0x009896800000895d */ /* 0x004fea0003900000 */
[----:B------:R-:W2:Y:S02]  /*5ab0*/  @!P0 SYNCS.PHASECHK.TRANS64 P0, [R0+URZ+0x148], R2 ;  /* 0x00014802000085a7 */ /* 0x000ea400080010ff */
[----:B--23--:R-:W-:Y:S05]  /*5ac0*/  @P0 EXIT ;  /* 0x000000000000094d */ /* 0x00cfea0003800000 */
[----:B------:R-:W-:Y:S05]  /*5ad0*/  BRA `(.L_x_111) ;  /* 0xfffffffc00e87947 */ /* 0x000fea000383ffff */
.L_x_102:
[----:B------:R-:W-:-:S06]  /*5ae0*/  UISETP.GE.AND UP0, UPT, UR11, 0x4, UPT ;  /* 0x000000040b00788c */ /* 0x000fcc000bf06270 */
[----:B------:R-:W-:-:S13]  /*5af0*/  PLOP3.LUT P0, PT, PT, PT, UP0, 0x80, 0x8 ;  /* 0x000000000008781c */ /* 0x000fda0003f0f008 */
[----:B------:R-:W-:Y:S05]  /*5b00*/  @!P0 EXIT ;  /* 0x000000000000894d */ /* 0x000fea0003800000 */
[----:B------:R-:W-:Y:S01]  /*5b10*/  BAR.SYNC.DEFER_BLOCKING 0x6, 0xa0 ;  /* 0x0182800000007b1d */ /* 0x000fe20000010000 */
[C---:B------:R-:W-:Y:S01]  /*5b20*/  IMAD.SHL.U32 R2, R131.reuse, 0x40, RZ ;  /* 0x0000004083027824 */ /* 0x040fe200078e00ff */
[----:B------:R-:W-:Y:S01]  /*5b30*/  CS2R R146, SRZ ;  /* 0x0000000000927805 */ /* 0x000fe2000001ff00 */
[C---:B------:R-:W-:Y:S01]  /*5b40*/  IMAD.SHL.U32 R140, R131.reuse, 0x8, RZ ;  /* 0x00000008838c7824 */ /* 0x040fe200078e00ff */
[----:B------:R-:W-:Y:S01]  /*5b50*/  CS2R R144, SRZ ;  /* 0x0000000000907805 */ /* 0x000fe2000001ff00 */
[C---:B------:R-:W-:Y:S01]  /*5b60*/  IMAD.SHL.U32 R148, R131.reuse, 0x10, RZ ;  /* 0x0000001083947824 */ /* 0x040fe200078e00ff */
[----:B------:R-:W-:Y:S01]  /*5b70*/  UMOV UR57, 0x400 ;  /* 0x0000040000397882 */ /* 0x000fe20000000000 */
[----:B------:R-:W-:Y:S01]  /*5b80*/  LOP3.LUT R3, R2, 0x180, RZ, 0xc0, !PT ;  /* 0x0000018002037812 */ /* 0x000fe200078ec0ff */
[----:B------:R-:W-:Y:S01]  /*5b90*/  ULEA UR57, UR54, UR57, 0x18 ;  /* 0x0000003936397291 */ /* 0x000fe2000f8ec0ff */
[----:B------:R-:W1:Y:S01]  /*5ba0*/  LDC.64 R132, c[0x0][0x888] ;  /* 0x00022200ff847b82 */ /* 0x000e620000000a00 */
[----:B------:R-:W-:Y:S01]  /*5bb0*/  IMAD.U32 R69, R131, 0x10000, RZ ;  /* 0x0001000083457824 */ /* 0x000fe200078e00ff */
[----:B------:R-:W-:Y:S01]  /*5bc0*/  LOP3.LUT R140, R3, 0x30, R140, 0xf8, !PT ;  /* 0x00000030038c7812 */ /* 0x000fe200078ef88c */
[----:B------:R-:W-:Y:S01]  /*5bd0*/  UIADD3 UR4, UPT, UPT, UR57, 0x2400, URZ ;  /* 0x0000240039047890 */ /* 0x000fe2000fffe0ff */
[----:B------:R-:W-:Y:S01]  /*5be0*/  LOP3.LUT R150, R148, 0x20, RZ, 0xc0, !PT ;  /* 0x0000002094967812 */ /* 0x000fe200078ec0ff */
[----:B------:R-:W-:Y:S01]  /*5bf0*/  IMAD.MOV.U32 R68, RZ, RZ, RZ ;  /* 0x000000ffff447224 */ /* 0x000fe200078e00ff */
[----:B------:R-:W-:Y:S01]  /*5c00*/  LOP3.LUT R140, R140, 0x1e40, R2, 0xf8, !PT ;  /* 0x00001e408c8c7812 */ /* 0x000fe200078ef802 */
[----:B------:R-:W2:Y:S01]  /*5c10*/  LDCU UR59, c[0x0][0x370] ;  /* 0x00006e00ff3b77ac */ /* 0x000ea20008000800 */
[----:B------:R-:W3:Y:S01]  /*5c20*/  LDC.64 R138, c[0x0][0x890] ;  /* 0x00022400ff8a7b82 */ /* 0x000ee20000000a00 */
[----:B------:R-:W-:Y:S01]  /*5c30*/  LOP3.LUT R69, R69, 0x600000, RZ, 0xc0, !PT ;  /* 0x0060000045457812 */ /* 0x000fe200078ec0ff */
[----:B------:R-:W-:Y:S01]  /*5c40*/  IMAD.U32 R151, RZ, RZ, UR4 ;  /* 0x00000004ff977e24 */ /* 0x000fe2000f8e00ff */
[----:B------:R-:W-:Y:S01]  /*5c50*/  LOP3.LUT R148, R148, 0x40, RZ, 0xc0, !PT ;  /* 0x0000004094947812 */ /* 0x000fe200078ec0ff */
[----:B------:R-:W-:Y:S01]  /*5c60*/  VIADD R149, R140, UR57 ;  /* 0x000000398c957c36 */ /* 0x000fe20008000000 */
[----:B------:R-:W4:Y:S01]  /*5c70*/  LDCU.64 UR62, c[0x0][0x348] ;  /* 0x00006900ff3e77ac */ /* 0x000f220008000a00 */
[----:B------:R-:W2:Y:S02]  /*5c80*/  LDS R0, [UR57+0x210] ;  /* 0x00021039ff007984 */ /* 0x000ea40008000800 */
[----:B------:R-:W1:Y:S01]  /*5c90*/  LDC.64 R136, c[0x0][0x8b0] ;  /* 0x00022c00ff887b82 */ /* 0x000e620000000a00 */
[--C-:B------:R-:W-:Y:S01]  /*5ca0*/  IADD3 R150, PT, PT, -R150, 0x400, R149.reuse ;  /* 0x0000040096967810 */ /* 0x100fe20007ffe195 */
[----:B------:R-:W1:Y:S01]  /*5cb0*/  LDCU UR41, c[0x0][0xb0c] ;  /* 0x00016180ff2977ac */ /* 0x000e620008000800 */
[----:B------:R-:W-:-:S03]  /*5cc0*/  IADD3 R149, PT, PT, -R148, 0x400, R149 ;  /* 0x0000040094957810 */ /* 0x000fc60007ffe195 */
[----:B------:R-:W-:Y:S01]  /*5cd0*/  IMAD.IADD R148, R150, 0x1, -R148 ;  /* 0x0000000196947824 */ /* 0x000fe200078e0a94 */
[----:B------:R-:W1:Y:S01]  /*5ce0*/  LDCU UR55, c[0x0][0xb20] ;  /* 0x00016400ff3777ac */ /* 0x000e620008000800 */
[----:B------:R-:W1:Y:S01]  /*5cf0*/  LDC.64 R134, c[0x0][0x8a8] ;  /* 0x00022a00ff867b82 */ /* 0x000e620000000a00 */
[----:B------:R-:W1:Y:S01]  /*5d00*/  LDCU UR40, c[0x0][0xb30] ;  /* 0x00016600ff2877ac */ /* 0x000e620008000800 */
[----:B------:R-:W1:Y:S01]  /*5d10*/  LDCU.64 UR38, c[0x0][0xb28] ;  /* 0x00016500ff2677ac */ /* 0x000e620008000a00 */
[----:B------:R-:W1:Y:S01]  /*5d20*/  LDCU.128 UR44, c[0x0][0xb10] ;  /* 0x00016200ff2c77ac */ /* 0x000e620008000c00 */
[----:B------:R-:W1:Y:S01]  /*5d30*/  LDCU UR58, c[0x0][0x374] ;  /* 0x00006e80ff3a77ac */ /* 0x000e620008000800 */
[----:B------:R-:W-:Y:S01]  /*5d40*/  UIADD3 UR56, UPT, UPT, UR57, 0x400, URZ ;  /* 0x0000040039387890 */ /* 0x000fe2000fffe0ff */
[----:B--2-4-:R-:W-:-:S11]  /*5d50*/  IMAD.IADD R69, R0, 0x1, R69 ;  /* 0x0000000100457824 */ /* 0x014fd600078e0245 */
.L_x_129:
[----:B------:R-:W-:Y:S02]  /*5d60*/  LEA R3, R144, UR57, 0x3 ;  /* 0x0000003990037c11 */ /* 0x000fe4000f8e18ff */
[----:B------:R-:W-:Y:S02]  /*5d70*/  SHF.L.U32 R0, R146, 0x1f, RZ ;  /* 0x0000001f92007819 */ /* 0x000fe400000006ff */
[----:B------:R-:W-:Y:S02]  /*5d80*/  LEA R4, R144, UR57, 0x4 ;  /* 0x0000003990047c11 */ /* 0x000fe4000f8e20ff */
[----:B--2---:R-:W2:Y:S02]  /*5d90*/  SYNCS.PHASECHK.TRANS64.TRYWAIT P0, [R3+URZ+0x160], R0 ;  /* 0x00016000030075a7 */ /* 0x004ea400080011ff */
[----:B-12---:R-:W-:Y:S05]  /*5da0*/  @!P0 BRA `(.L_x_112) ;  /* 0x00000030005c8947 */ /* 0x006fea0003800000 */
.L_x_196:
[----:B------:R-:W4:Y:S01]  /*5db0*/  LDS.128 R4, [R4+0x1f0] ;  /* 0x0001f00004047984 */ /* 0x000f220000000c00 */
[----:B------:R-:W-:Y:S01]  /*5dc0*/  UISETP.GE.AND UP0, UPT, UR37, 0x1, UPT ;  /* 0x000000012500788c */ /* 0x000fe2000bf06270 */
[----:B------:R-:W-:Y:S01]  /*5dd0*/  @!PT LDS RZ, [RZ] ;  /* 0x00000000fffff984 */ /* 0x000fe20000000800 */
[----:B------:R-:W-:Y:S01]  /*5de0*/  @!PT LDS RZ, [RZ] ;  /* 0x00000000fffff984 */ /* 0x000fe20000000800 */
[----:B------:R-:W-:Y:S01]  /*5df0*/  @!PT LDS RZ, [RZ] ;  /* 0x00000000fffff984 */ /* 0x000fe20000000800 */
[----:B------:R-:W-:Y:S01]  /*5e00*/  @!PT LDS RZ, [RZ] ;  /* 0x00000000fffff984 */ /* 0x000fe20000000800 */
[----:B------:R1:W-:Y:S06]  /*5e10*/  MEMBAR.ALL.CTA ;  /* 0x0000000000007992 */ /* 0x0003ec0000008000 */
[----:B-1----:R-:W1:Y:S01]  /*5e20*/  FENCE.VIEW.ASYNC.S ;  /* 0x00000000000073c6 */ /* 0x002e620000000000 */
[----:B----4-:R-:W-:Y:S11]  /*5e30*/  LOP3.LUT P0, RZ, R6, 0x1, RZ, 0xc0, !PT ;  /* 0x0000000106ff7812 */ /* 0x010ff6000780c0ff */
[----:B------:R-:W-:Y:S02]  /*5e40*/  @!UPT UIADD3 URZ, UPT, UPT, URZ, URZ, URZ ;  /* 0x000000fffffff290 */ /* 0x000fe4000fffe0ff */
[----:B-1----:R-:W-:Y:S01]  /*5e50*/  VOTEU.ANY UP1, P0 ;  /* 0x0000000000ff7886 */ /* 0x002fe20000020100 */
[----:B------:R-:W-:Y:S01]  /*5e60*/  PLOP3.LUT P0, PT, PT, PT, UP1, 0x80, 0x8 ;  /* 0x000000000008781c */ /* 0x000fe20003f0f018 */
[----:B------:R-:W-:Y:S11]  /*5e70*/  UP2UR UR61, UPR, URZ, 0x2 ;  /* 0x00000002ff3d7883 */ /* 0x000ff60008000000 */
[----:B------:R-:W-:Y:S01]  /*5e80*/  @!UPT UIADD3 URZ, UPT, UPT, URZ, URZ, URZ ;  /* 0x000000fffffff290 */ /* 0x000fe2000fffe0ff */
[----:B--2---:R-:W-:Y:S02]  /*5e90*/  @P0 SHF.R.U32.HI R0, RZ, 0x10, R5 ;  /* 0x00000010ff000819 */ /* 0x004fe40000011605 */
        /* <DEDUP_REMOVED lines=13> */
[----:B------:R-:W-:Y:S02]  /*5f70*/  UISETP.NE.AND UP0, UPT, UR46, 0x1, UPT ;  /* 0x000000012e00788c */ /* 0x000fe4000bf05270 */
[----:B------:R-:W-:Y:S02]  /*5f80*/  USHF.R.U32.HI UR15, URZ, UR55, UR15 ;  /* 0x00000037ff0f7299 */ /* 0x000fe4000801160f */
[----:B------:R-:W-:Y:S02]  /*5f90*/  UIMAD.WIDE.U32 UR18, UR59, UR44, URZ ;  /* 0x0000002c3b1272a5 */ /* 0x000fe4000f8e00ff */
[----:B------:R-:W-:Y:S02]  /*5fa0*/  UIMAD.WIDE.U32 UR20, UR42, UR47, URZ ;  /* 0x0000002f2a1472a5 */ /* 0x000fe4000f8e00ff */
[----:B------:R-:W-:Y:S02]  /*5fb0*/  USEL UR4, UR58, UR15, !UP0 ;  /* 0x0000000f3a047287 */ /* 0x000fe4000c000000 */
[----:B------:R-:W-:Y:S02]  /*5fc0*/  UISETP.NE.AND UP2, UPT, UR37, 0x1, UPT ;  /* 0x000000012500788c */ /* 0x000fe4000bf45270 */
[----:B------:R-:W-:Y:S02]  /*5fd0*/  USHF.R.U32.HI UR14, URZ, UR45, UR19 ;  /* 0x0000002dff0e7299 */ /* 0x000fe40008011613 */
[----:B------:R-:W-:Y:S02]  /*5fe0*/  USHF.R.U32.HI UR15, URZ, UR55, UR21 ;  /* 0x00000037ff0f7299 */ /* 0x000fe40008011615 */
[----:B------:R-:W-:Y:S02]  /*5ff0*/  UIMAD.WIDE.U32 UR18, UR4, UR38, URZ ;  /* 0x00000026041272a5 */ /* 0x000fe4000f8e00ff */
[----:B------:R-:W-:Y:S02]  /*6000*/  UISETP.NE.AND UP1, UPT, UR41, 0x1, UPT ;  /* 0x000000012900788c */ /* 0x000fe4000bf25270 */
[----:B------:R-:W-:Y:S02]  /*6010*/  UIMAD.WIDE.U32 UR16, UR43, UR44, URZ ;  /* 0x0000002c2b1072a5 */ /* 0x000fe4000f8e00ff */
[----:B------:R-:W-:Y:S02]  /*6020*/  USEL UR8, UR42, UR15, !UP0 ;  /* 0x0000000f2a087287 */ /* 0x000fe4000c000000 */
[----:B------:R-:W-:Y:S02]  /*6030*/  USEL UR9, UR59, UR14, !UP1 ;  /* 0x0000000e3b097287 */ /* 0x000fe4000c800000 */
[----:B------:R-:W-:Y:S02]  /*6040*/  USHF.R.U32.HI UR14, URZ, UR45, UR17 ;  /* 0x0000002dff0e7299 */ /* 0x000fe40008011611 */
[----:B------:R-:W-:Y:S02]  /*6050*/  UIMAD.WIDE.U32 UR16, UR9, UR38, URZ ;  /* 0x00000026091072a5 */ /* 0x000fe4000f8e00ff */
[----:B------:R-:W-:Y:S02]  /*6060*/  USEL UR5, UR43, UR14, !UP1 ;  /* 0x0000000e2b057287 */ /* 0x000fe4000c800000 */
[----:B------:R-:W-:Y:S02]  /*6070*/  @UP2 USHF.R.U32.HI UR9, URZ, UR39, UR17 ;  /* 0x00000027ff092299 */ /* 0x000fe40008011611 */
[----:B------:R-:W-:Y:S02]  /*6080*/  UIMAD.WIDE.U32 UR12, UR8, UR38, URZ ;  /* 0x00000026080c72a5 */ /* 0x000fe4000f8e00ff */
[----:B------:R-:W-:Y:S02]  /*6090*/  UIMAD UR6, UR37, UR9, URZ ;  /* 0x00000009250672a4 */ /* 0x000fe4000f8e02ff */
[----:B------:R-:W-:Y:S01]  /*60a0*/  USHF.R.U32.HI UR11, URZ, UR39, UR13 ;  /* 0x00000027ff0b7299 */ /* 0x000fe2000801160d */
[----:B------:R-:W-:Y:S02]  /*60b0*/  UMOV UR15, UR19 ;  /* 0x00000013000f7c82 */ /* 0x000fe40008000000 */
[----:B------:R-:W-:Y:S02]  /*60c0*/  @UP2 USHF.R.U32.HI UR4, URZ, UR39, UR15 ;  /* 0x00000027ff042299 */ /* 0x000fe4000801160f */
[----:B------:R-:W-:Y:S02]  /*60d0*/  USEL UR12, UR8, UR11, !UP2 ;  /* 0x0000000b080c7287 */ /* 0x000fe4000d000000 */
[----:B------:R-:W-:Y:S02]  /*60e0*/  UIMAD UR4, UR37, UR4, URZ ;  /* 0x00000004250472a4 */ /* 0x000fe4000f8e02ff */
[----:B------:R-:W-:Y:S02]  /*60f0*/  UIADD3 UR11, UPT, UPT, -UR12, URZ, URZ ;  /* 0x000000ff0c0b7290 */ /* 0x000fe4000fffe1ff */
[----:B------:R-:W-:Y:S02]  /*6100*/  UISETP.GE.AND UP0, UPT, UR8, UR4, UPT ;  /* 0x000000040800728c */ /* 0x000fe4000bf06270 */
[----:B------:R-:W-:Y:S02]  /*6110*/  UIMAD UR11, UR37, UR11, UR8 ;  /* 0x0000000b250b72a4 */ /* 0x000fe4000f8e0208 */
[----:B------:R-:W-:Y:S02]  /*6120*/  UISETP.GE.OR UP0, UPT, UR5, UR6, UP0 ;  /* 0x000000060500728c */ /* 0x000fe40008706670 */
[----:B------:R-:W-:Y:S02]  /*6130*/  UIMAD.WIDE.U32 UR6, UR5, UR38, URZ ;  /* 0x00000026050672a5 */ /* 0x000fe4000f8e00ff */
[----:B------:R-:W-:Y:S04]  /*6140*/  UIADD3 UR6, UPT, UPT, -UR8, URZ, URZ ;  /* 0x000000ff08067290 */ /* 0x000fe8000fffe1ff */
[----:B------:R-:W-:Y:S03]  /*6150*/  UIMAD UR42, UR46, UR6, UR42 ;  /* 0x000000062e2a72a4 */ /* 0x000fe6000f8e022a */
[----:B------:R-:W-:Y:S02]  /*6160*/  @!UP0 USHF.R.U32.HI UR4, URZ, UR39, UR7 ;  /* 0x00000027ff048299 */ /* 0x000fe40008011607 */
[----:B------:R-:W-:Y:S02]  /*6170*/  UIADD3 UR7, UPT, UPT, -UR5, URZ, URZ ;  /* 0x000000ff05077290 */ /* 0x000fe4000fffe1ff */
[----:B------:R-:W-:Y:S02]  /*6180*/  @!UP0 USEL UR4, UR5, UR4, !UP2 ;  /* 0x0000000405048287 */ /* 0x000fe4000d000000 */
[----:B------:R-:W-:Y:S02]  /*6190*/  UIMAD UR43, UR41, UR7, UR43 ;  /* 0x00000007292b72a4 */ /* 0x000fe4000f8e022b */
[----:B------:R-:W-:Y:S02]  /*61a0*/  @!UP0 UIMAD UR10, UR9, UR11, UR4 ;  /* 0x0000000b090a82a4 */ /* 0x000fe4000f8e0204 */
[----:B------:R-:W-:Y:S04]  /*61b0*/  @!UP0 UIADD3 UR11, UPT, UPT, UR12, -UR4, URZ ;  /* 0x800000040c0b8290 */ /* 0x000fe8000fffe0ff */
[----:B------:R-:W-:Y:S03]  /*61c0*/  @!UP0 UIMAD UR8, UR11, UR37, UR5 ;  /* 0x000000250b0882a4 */ /* 0x000fe6000f8e0205 */
[----:B------:R-:W-:Y:S02]  /*61d0*/  @!UP0 UMOV UR5, UR10 ;  /* 0x0000000a00058c82 */ /* 0x000fe40008000000 */
[----:B------:R-:W-:Y:S02]  /*61e0*/  UIMAD UR43, UR5, UR41, UR43 ;  /* 0x00000029052b72a4 */ /* 0x000fe4000f8e022b */
[----:B------:R-:W-:Y:S11]  /*61f0*/  UIMAD UR42, UR8, UR46, UR42 ;  /* 0x0000002e082a72a4 */ /* 0x000ff6000f8e022a */
[----:B------:R-:W-:Y:S01]  /*6200*/  @!UPT UIADD3 URZ, UPT, UPT, URZ, URZ, URZ ;  /* 0x000000fffffff290 */ /* 0x000fe2000fffe0ff */
.L_x_113:
[----:B------:R-:W-:Y:S01]  /*6210*/  UISETP.NE.AND UP0, UPT, UR40, 0x1, UPT ;  /* 0x000000012800788c */ /* 0x000fe2000bf05270 */
[----:B------:R-:W-:Y:S10]  /*6220*/  IADD3 R144, PT, PT, R144, 0x1, RZ ;  /* 0x0000000190907810 */ /* 0x000ff40007ffe0ff */
[----:B------:R-:W2:Y:S01]  /*6230*/  @!UP0 LDCU.128 UR8, c[0x0][0xb10] ;  /* 0x00016200ff0887ac */ /* 0x000ea20008000c00 */
[----:B------:R-:W4:Y:S01]  /*6240*/  @!UP0 LDCU UR5, c[0x0][0xb0c] ;  /* 0x00016180ff0587ac */ /* 0x000f220008000800 */
[----:B------:R-:W3:Y:S01]  /*6250*/  @!UP0 LDCU UR4, c[0x0][0xb20] ;  /* 0x00016400ff0487ac */ /* 0x000ee20008000800 */
[----:B--2---:R-:W-:Y:S02]  /*6260*/  UIMAD.WIDE.U32 UR6, UR43, UR8, URZ ;  /* 0x000000082b0672a5 */ /* 0x004fe4000f8e00ff */
[----:B------:R-:W-:Y:S02]  /*6270*/  UIMAD.WIDE.U32 UR12, UR42, UR11, URZ ;  /* 0x0000000b2a0c72a5 */ /* 0x000fe4000f8e00ff */
[----:B------:R-:W-:Y:S02]  /*6280*/  @!UP0 UISETP.NE.AND UP1, UPT, UR10, 0x1, UPT ;  /* 0x000000010a00888c */ /* 0x000fe4000bf25270 */
[----:B------:R-:W-:Y:S02]  /*6290*/  @!UP0 USHF.R.U32.HI UR7, URZ, UR9, UR7 ;  /* 0x00000009ff078299 */ /* 0x000fe40008011607 */
[----:B----4-:R-:W-:Y:S02]  /*62a0*/  @!UP0 UISETP.NE.AND UP2, UPT, UR5, 0x1, UPT ;  /* 0x000000010500888c */ /* 0x010fe4000bf45270 */
[----:B---3--:R-:W-:Y:S02]  /*62b0*/  @!UP0 USHF.R.U32.HI UR4, URZ, UR4, UR13 ;  /* 0x00000004ff048299 */ /* 0x008fe4000801160d */
[----:B------:R-:W-:Y:S02]  /*62c0*/  @!UP0 USEL UR7, UR43, UR7, !UP2 ;  /* 0x000000072b078287 */ /* 0x000fe4000d000000 */
[----:B------:R-:W-:Y:S04]  /*62d0*/  @!UP0 USEL UR6, UR42, UR4, !UP1 ;  /* 0x000000042a068287 */ /* 0x000fe8000c800000 */
[----:B------:R-:W-:Y:S02]  /*62e0*/  @!UP0 UIADD3 UR4, UPT, UPT, -UR7, UR6, URZ ;  /* 0x0000000607048290 */ /* 0x000fe4000fffe1ff */
[----:B------:R-:W-:Y:S02]  /*62f0*/  @!UP0 UIADD3 UR6, UPT, UPT, UR7, -UR6, URZ ;  /* 0x8000000607068290 */ /* 0x000fe4000fffe0ff */
[----:B------:R-:W-:Y:S02]  /*6300*/  @!UP0 UIMAD UR43, UR4, UR5, UR43 ;  /* 0x00000005042b82a4 */ /* 0x000fe4000f8e022b */
[----:B------:R-:W-:Y:S02]  /*6310*/  @!UP0 UIMAD UR42, UR6, UR10, UR42 ;  /* 0x0000000a062a82a4 */ /* 0x000fe4000f8e022a */
[----:B------:R-:W-:Y:S09]  /*6320*/  ULOP3.LUT UP0, URZ, UR56, 0x1b0, URZ, 0xc0, !UPT ;  /* 0x000001b038ff7892 */ /* 0x000ff2000f80c0ff */
[----:B------:R-:W-:Y:S05]  /*6330*/  BRA.U !UP0, `(.L_x_114) ;  /* 0x0000000108407547 */ /* 0x000fea000b800000 */
[----:B------:R-:W2:Y:S01]  /*6340*/  LDCU.64 UR8, c[0x4][0x80] ;  /* 0x01001000ff0877ac */ /* 0x000ea20008000a00 */
[----:B------:R-:W-:Y:S01]  /*6350*/  MOV R3, 0x0 ;  /* 0x0000000000037802 */ /* 0x000fe20000000f00 */
[----:B------:R-:W-:Y:S02]  /*6360*/  HFMA2 R12, -RZ, RZ, 0, 5.9604644775390625e-08 ;  /* 0x00000001ff0c7431 */ /* 0x000fe400000001ff */
[----:B------:R-:W-:Y:S02]  /*6370*/  IMAD.MOV.U32 R8, RZ, RZ, 0x70 ;  /* 0x00000070ff087424 */ /* 0x000fe400078e00ff */
[----:B------:R-:W-:Y:S01]  /*6380*/  IMAD.MOV.U32 R13, RZ, RZ, RZ ;  /* 0x000000ffff0d7224 */ /* 0x000fe200078e00ff */
[----:B------:R-:W3:Y:S01]  /*6390*/  LDCU.64 UR6, c[0x4][0x88] ;  /* 0x01001100ff0677ac */ /* 0x000ee20008000a00 */
[----:B------:R-:W4:Y:S01]  /*63a0*/  LDC.64 R2, c[0x4][R3] ;  /* 0x0100000003027b82 */ /* 0x000f220000000a00 */
[----:B------:R-:W1:Y:S01]  /*63b0*/  LDCU.64 UR4, c[0x4][0x8] ;  /* 0x01000100ff0477ac */ /* 0x000e620008000a00 */
[----:B--2---:R-:W-:Y:S01]  /*63c0*/  MOV R5, UR9 ;  /* 0x0000000900057c02 */ /* 0x004fe20008000f00 */
[----:B------:R-:W-:Y:S01]  /*63d0*/  IMAD.U32 R4, RZ, RZ, UR8 ;  /* 0x00000008ff047e24 */ /* 0x000fe2000f8e00ff */
[----:B---3--:R-:W-:Y:S01]  /*63e0*/  MOV R7, UR7 ;  /* 0x0000000700077c02 */ /* 0x008fe20008000f00 */
[----:B------:R-:W-:Y:S01]  /*63f0*/  IMAD.U32 R6, RZ, RZ, UR6 ;  /* 0x00000006ff067e24 */ /* 0x000fe2000f8e00ff */
[----:B-1----:R-:W-:Y:S01]  /*6400*/  MOV R11, UR5 ;  /* 0x00000005000b7c02 */ /* 0x002fe20008000f00 */
[----:B------:R-:W-:Y:S02]  /*6410*/  IMAD.U32 R10, RZ, RZ, UR4 ;  /* 0x00000004ff0a7e24 */ /* 0x000fe4000f8e00ff */
[----:B------:R-:W-:Y:S07]  /*6420*/  LEPC R20, `(.L_x_114) ;  /* 0x000000001014794e */ /* 0x000fee0000000000 */
[----:B----45:R-:W-:Y:S05]  /*6430*/  CALL.ABS.NOINC R2 ;  /* 0x0000000002007343 */ /* 0x030fea0003c00000 */
.L_x_114:
[----:B------:R-:W-:Y:S01]  /*6440*/  LOP3.LUT P0, RZ, R151, 0x1b0, RZ, 0xc0, !PT ;  /* 0x000001b097ff7812 */ /* 0x000fe2000780c0ff */
[----:B------:R-:W-:Y:S11]  /*6450*/  BSSY.RECONVERGENT B6, `(.L_x_115) ;  /* 0x0000013000067945 */ /* 0x000ff60003800200 */
[----:B------:R-:W-:Y:S01]  /*6460*/  @!UPT UIADD3 URZ, UPT, UPT, URZ, URZ, URZ ;  /* 0x000000fffffff290 */ /* 0x000fe2000fffe0ff */
[----:B------:R-:W-:Y:S05]  /*6470*/  @!P0 BRA `(.L_x_116) ;  /* 0x0000000000408947 */ /* 0x000fea0003800000 */
        /* <DEDUP_REMOVED lines=16> */
.L_x_116:
[----:B------:R-:W-:Y:S05]  /*6580*/  BSYNC.RECONVERGENT B6 ;  /* 0x0000000000067941 */ /* 0x000fea0003800200 */
.L_x_115:
[----:B------:R-:W-:Y:S02]  /*6590*/  ISETP.NE.U32.AND P0, PT, R132, RZ, PT ;  /* 0x000000ff8400720c */ /* 0x000fe40003f05070 */
[C---:B------:R-:W-:Y:S02]  /*65a0*/  ISETP.NE.U32.AND P2, PT, R138.reuse, RZ, PT ;  /* 0x000000ff8a00720c */ /* 0x040fe40003f45070 */
[----:B------:R-:W-:Y:S02]  /*65b0*/  ISETP.NE.AND.EX P0, PT, R133, RZ, PT, P0 ;  /* 0x000000ff8500720c */ /* 0x000fe40003f05300 */
[----:B------:R-:W-:Y:S02]  /*65c0*/  ISETP.NE.U32.AND P4, PT, R138, RZ, PT ;  /* 0x000000ff8a00720c */ /* 0x000fe40003f85070 */
[C---:B------:R-:W-:Y:S02]  /*65d0*/  ISETP.NE.AND.EX P2, PT, R139.reuse, RZ, P0, P2 ;  /* 0x000000ff8b00720c */ /* 0x040fe40000745320 */
[----:B------:R-:W-:Y:S02]  /*65e0*/  ISETP.NE.AND.EX P4, PT, R139, RZ, PT, P4 ;  /* 0x000000ff8b00720c */ /* 0x000fe40003f85340 */
[----:B------:R-:W-:Y:S02]  /*65f0*/  ISETP.NE.U32.AND P5, PT, R136, RZ, PT ;  /* 0x000000ff8800720c */ /* 0x000fe40003fa5070 */
[----:B------:R-:W-:Y:S02]  /*6600*/  PLOP3.LUT P0, PT, PT, PT, PT, 0x8, 0x80 ;  /* 0x000000000080781c */ /* 0x000fe40003f0e170 */
[----:B------:R-:W-:Y:S05]  /*6610*/  ISETP.NE.AND.EX P5, PT, R137, RZ, PT, P5 ;  /* 0x000000ff8900720c */ /* 0x000fea0003fa5350 */
[----:B------:R-:W-:Y:S02]  /*6620*/  @!P2 ISETP.NE.U32.AND P1, PT, R132, RZ, PT ;  /* 0x000000ff8400a20c */ /* 0x000fe40003f25070 */
[----:B------:R-:W-:Y:S02]  /*6630*/  @!P2 PLOP3.LUT P0, PT, P4, PT, PT, 0x80, 0x8 ;  /* 0x000000000008a81c */ /* 0x000fe4000270f070 */
[----:B------:R-:W-:Y:S01]  /*6640*/  @!P2 ISETP.NE.AND.EX P1, PT, R133, RZ, PT, P1 ;  /* 0x000000ff8500a20c */ /* 0x000fe20003f25310 */
[----:B------:R-:W-:Y:S01]  /*6650*/  @!UPT UIADD3 URZ, UPT, UPT, URZ, URZ, URZ ;  /* 0x000000fffffff290 */ /* 0x000fe2000fffe0ff */
[----:B------:R-:W-:Y:S11]  /*6660*/  @!P4 BRA `(.L_x_117) ;  /* 0x00000000002cc947 */ /* 0x000ff60003800000 */
[----:B------:R-:W-:Y:S01]  /*6670*/  ISETP.NE.U32.AND P3, PT, R132, RZ, PT ;  /* 0x000000ff8400720c */ /* 0x000fe20003f65070 */
        /* <DEDUP_REMOVED lines=10> */
.L_x_117:
[----:B------:R-:W-:Y:S05]  /*6720*/  @!P5 BRA `(.L_x_118) ;  /* 0x000000000020d947 */ /* 0x000fea0003800000 */
[----:B------:R-:W-:Y:S04]  /*6730*/  ISETP.NE.U32.AND P3, PT, R134, RZ, PT ;  /* 0x000000ff8600720c */ /* 0x000fe80003f65070 */
[----:B------:R-:W-:Y:S11]  /*6740*/  ISETP.NE.AND.EX P3, PT, R135, RZ, PT, P3 ;  /* 0x000000ff8700720c */ /* 0x000ff60003f65330 */
[----:B------:R-:W-:Y:S02]  /*6750*/  @!UPT UIADD3 URZ, UPT, UPT, URZ, URZ, URZ ;  /* 0x000000fffffff290 */ /* 0x000fe4000fffe0ff */
[----:B------:R-:W2:Y:S01]  /*6760*/  @P3 LDC.64 R2, c[0x0][0x8a8] ;  /* 0x00022a00ff023b82 */ /* 0x000ea20000000a00 */
[----:B-1----:R-:W-:Y:S04]  /*6770*/  @P3 IMAD R0, R136, UR36, RZ ;  /* 0x0000002488003c24 */ /* 0x002fe8000f8e02ff */
[----:B--2---:R-:W-:Y:S05]  /*6780*/  @P3 IMAD.WIDE R2, R0, 0x4, R2 ;  /* 0x0000000400023825 */ /* 0x004fea00078e0202 */
[----:B-----5:R2:W5:Y:S02]  /*6790*/  @P3 LDG.E R70, desc[UR52][R2.64] ;  /* 0x0000003402463981 */ /* 0x020564000c1e1900 */
[----:B--2---:R-:W4:Y:S02]  /*67a0*/  @!P3 LDC R70, c[0x0][0x8a0] ;  /* 0x00022800ff46bb82 */ /* 0x004f240000000800 */
.L_x_118:
[----:B---3-5:R-:W-:Y:S01]  /*67b0*/  @!P2 FSETP.NEU.AND P3, PT, R71, RZ, PT ;  /* 0x000000ff4700a20b */ /* 0x028fe20003f6d000 */
[----:B------:R-:W-:Y:S01]  /*67c0*/  BSSY B1, `(.L_x_119) ;  /* 0x000003f000017945 */ /* 0x000fe20003800000 */
[----:B------:R-:W-:Y:S02]  /*67d0*/  @!P2 SEL R2, RZ, 0xffffffff, P1 ;  /* 0xffffffffff02a807 */ /* 0x000fe40000800000 */
[----:B------:R-:W-:Y:S02]  /*67e0*/  CS2R R18, SRZ ;  /* 0x0000000000127805 */ /* 0x000fe4000001ff00 */
[----:B-1----:R-:W-:Y:S02]  /*67f0*/  @!P2 SEL R0, RZ, 0xffffffff, P3 ;  /* 0xffffffffff00a807 */ /* 0x002fe40001800000 */
[----:B------:R-:W-:Y:S02]  /*6800*/  CS2R R16, SRZ ;  /* 0x0000000000107805 */ /* 0x000fe4000001ff00 */
[----:B------:R-:W-:Y:S02]  /*6810*/  @!P2 LOP3.LUT P1, RZ, R141, 0xff, RZ, 0xc0, !PT ;  /* 0x000000ff8dffa812 */ /* 0x000fe4000782c0ff */
[----:B------:R-:W-:Y:S02]  /*6820*/  CS2R R26, SRZ ;  /* 0x00000000001a7805 */ /* 0x000fe4000001ff00 */
[----:B------:R-:W-:Y:S02]  /*6830*/  LEA R143, R68, UR57, 0x3 ;  /* 0x00000039448f7c11 */ /* 0x000fe4000f8e18ff */
[----:B------:R-:W-:Y:S02]  /*6840*/  CS2R R24, SRZ ;  /* 0x0000000000187805 */ /* 0x000fe4000001ff00 */
[----:B------:R-:W-:Y:S01]  /*6850*/  @P0 SEL R0, R2, R0, !P1 ;  /* 0x0000000002000207 */ /* 0x000fe20004800000 */
[----:B------:R-:W-:Y:S01]  /*6860*/  IMAD R2, R68, 0x40, R69 ;  /* 0x0000004044027824 */ /* 0x000fe200078e0245 */
[----:B------:R-:W-:Y:S02]  /*6870*/  SHF.L.U32 R4, R147, 0x1f, RZ ;  /* 0x0000001f93047819 */ /* 0x000fe400000006ff */
[----:B------:R-:W-:Y:S02]  /*6880*/  CS2R R30, SRZ ;  /* 0x00000000001e7805 */ /* 0x000fe4000001ff00 */
[----:B------:R-:W-:Y:S02]  /*6890*/  @!P2 LOP3.LUT R0, R0, 0x1, RZ, 0xc0, !PT ;  /* 0x000000010000a812 */ /* 0x000fe400078ec0ff */
[----:B------:R-:W-:Y:S02]  /*68a0*/  CS2R R28, SRZ ;  /* 0x00000000001c7805 */ /* 0x000fe4000001ff00 */
[----:B------:R-:W-:Y:S02]  /*68b0*/  PLOP3.LUT P5, PT, PT, PT, PT, 0x8, 0x80 ;  /* 0x000000000080781c */ /* 0x000fe40003fae170 */
[----:B------:R-:W-:Y:S02]  /*68c0*/  CS2R R34, SRZ ;  /* 0x0000000000227805 */ /* 0x000fe4000001ff00 */
[----:B------:R-:W-:Y:S02]  /*68d0*/  ISETP.NE.U32.OR P2, PT, R0, 0x1, P2 ;  /* 0x000000010000780c */ /* 0x000fe40001745470 */
[----:B------:R-:W-:Y:S11]  /*68e0*/  CS2R R32, SRZ ;  /* 0x0000000000207805 */ /* 0x000ff6000001ff00 */
[----:B------:R-:W-:Y:S04]  /*68f0*/  @P2 SHF.L.U32 R0, R145, 0x1f, RZ ;  /* 0x0000001f91002819 */ /* 0x000fe800000006ff */
[----:B------:R-:W1:Y:S01]  /*6900*/  @P2 SYNCS.PHASECHK.TRANS64.TRYWAIT P0, [UR57+0x140], R0 ;  /* 0x00014000ff0025a7 */ /* 0x000e620008001139 */
[----:B------:R2:W3:Y:S01]  /*6910*/  SYNCS.PHASECHK.TRANS64.TRYWAIT P3, [R143+URZ+0x180], R4 ;  /* 0x000180048f0075a7 */ /* 0x0004e200080611ff */
[----:B-1----:R-:W-:Y:S01]  /*6920*/  @P2 PLOP3.LUT P5, PT, P0, PT, PT, 0x8, 0x80 ;  /* 0x000000000080281c */ /* 0x002fe200007ae170 */
[----:B------:R-:W-:Y:S01]  /*6930*/  @!UPT UIADD3 URZ, UPT, UPT, URZ, URZ, URZ ;  /* 0x000000fffffff290 */ /* 0x000fe2000fffe0ff */
[----:B--23--:R-:W-:Y:S11]  /*6940*/  @!P2 BRA `(.L_x_120) ;  /* 0x000000000098a947 */ /* 0x00cff60003800000 */
[----:B------:R-:W-:Y:S01]  /*6950*/  ISETP.NE.U32.AND P0, PT, R132, RZ, PT ;  /* 0x000000ff8400720c */ /* 0x000fe20003f05070 */
[----:B------:R-:W-:Y:S01]  /*6960*/  BSSY B0, `(.L_x_121) ;  /* 0x0000016000007945 */ /* 0x000fe20003800000 */
[----:B------:R-:W-:Y:S02]  /*6970*/  FSETP.NEU.AND P2, PT, R71, RZ, PT ;  /* 0x000000ff4700720b */ /* 0x000fe40003f4d000 */
[----:B------:R-:W-:Y:S02]  /*6980*/  CS2R R34, SRZ ;  /* 0x0000000000227805 */ /* 0x000fe4000001ff00 */
[----:B------:R-:W-:Y:S02]  /*6990*/  ISETP.NE.AND.EX P0, PT, R133, RZ, PT, P0 ;  /* 0x000000ff8500720c */ /* 0x000fe40003f05300 */
[----:B------:R-:W-:Y:S02]  /*69a0*/  CS2R R32, SRZ ;  /* 0x0000000000207805 */ /* 0x000fe4000001ff00 */
[----:B------:R-:W-:Y:S02]  /*69b0*/  LOP3.LUT P1, RZ, R141, 0xff, RZ, 0xc0, !PT ;  /* 0x000000ff8dff7812 */ /* 0x000fe4000782c0ff */
[----:B------:R-:W-:Y:S02]  /*69c0*/  CS2R R30, SRZ ;  /* 0x00000000001e7805 */ /* 0x000fe4000001ff00 */
[----:B------:R-:W-:Y:S02]  /*69d0*/  SEL R0, RZ, 0xffffffff, P2 ;  /* 0xffffffffff007807 */ /* 0x000fe40001000000 */
[----:B------:R-:W-:Y:S02]  /*69e0*/  CS2R R28, SRZ ;  /* 0x00000000001c7805 */ /* 0x000fe4000001ff00 */
[----:B------:R-:W-:Y:S02]  /*69f0*/  SEL R3, RZ, 0xffffffff, P0 ;  /* 0xffffffffff037807 */ /* 0x000fe40000000000 */
[----:B------:R-:W-:Y:S02]  /*6a00*/  CS2R R26, SRZ ;  /* 0x00000000001a7805 */ /* 0x000fe4000001ff00 */
[----:B------:R-:W-:Y:S02]  /*6a10*/  CS2R R24, SRZ ;  /* 0x0000000000187805 */ /* 0x000fe4000001ff00 */
[----:B------:R-:W-:Y:S02]  /*6a20*/  CS2R R18, SRZ ;  /* 0x0000000000127805 */ /* 0x000fe4000001ff00 */
[----:B------:R-:W-:Y:S02]  /*6a30*/  @P4 SEL R0, R3, R0, !P1 ;  /* 0x0000000003004207 */ /* 0x000fe40004800000 */
[----:B------:R-:W-:Y:S02]  /*6a40*/  CS2R R16, SRZ ;  /* 0x0000000000107805 */ /* 0x000fe4000001ff00 */
[----:B------:R-:W-:Y:S04]  /*6a50*/  LOP3.LUT R0, R0, 0x1, RZ, 0xc0, !PT ;  /* 0x0000000100007812 */ /* 0x000fe800078ec0ff */
[----:B------:R-:W-:Y:S01]  /*6a60*/  ISETP.NE.U32.AND P0, PT, R0, 0x1, PT ;  /* 0x000000010000780c */ /* 0x000fe20003f05070 */
[----:B------:R-:W-:Y:S01]  /*6a70*/  @!UPT UIADD3 URZ, UPT, UPT, URZ, URZ, URZ ;  /* 0x000000fffffff290 */ /* 0x000fe2000fffe0ff */
[----:B------:R-:W-:Y:S11]  /*6a80*/  @!P5 BRA `(.L_x_122) ;  /* 0x00000000000cd947 */ /* 0x000ff60003800000 */
[----:B------:R-:W-:Y:S04]  /*6a90*/  SHF.L.U32 R3, R145, 0x1f, RZ ;  /* 0x0000001f91037819 */ /* 0x000fe800000006ff */
[----:B------:R-:W1:Y:S02]  /*6aa0*/  SYNCS.PHASECHK.TRANS64.TRYWAIT P1, [UR57+0x140], R3 ;  /* 0x00014003ff0075a7 */ /* 0x000e640008021139 */
[----:B-1----:R-:W-:Y:S05]  /*6ab0*/  @!P1 BRA `(.L_x_123) ;  /* 0x00000024002c9947 */ /* 0x002fea0003800000 */
.L_x_122:
[----:B------:R-:W-:Y:S05]  /*6ac0*/  BSYNC B0 ;  /* 0x0000000000007941 */ /* 0x000fea0003800000 */
.L_x_121:
[----:B------:R2:W3:Y:S01]  /*6ad0*/  @P0 LDS.128 R32, [R140+UR57+0x400] ;  /* 0x000400398c200984 */ /* 0x0004e20008000c00 */
[----:B------:R-:W-:Y:S01]  /*6ae0*/  UIADD3 UR4, UPT, UPT, UR57, 0x148, URZ ;  /* 0x0000014839047890 */ /* 0x000fe2000fffe0ff */
[----:B------:R-:W-:Y:S02]  /*6af0*/  LOP3.LUT R145, R145, 0x1, RZ, 0x3c, !PT ;  /* 0x0000000191917812 */ /* 0x000fe400078e3cff */
[----:B------:R2:W1:Y:S01]  /*6b00*/  @P0 LDS.128 R28, [R150+0x10] ;  /* 0x00001000961c0984 */ /* 0x0004620000000c00 */
[----:B------:R-:W-:Y:S03]  /*6b10*/  UPRMT UR4, UR54, 0x654, UR4 ;  /* 0x0000065436047896 */ /* 0x000fe60008000004 */
[----:B------:R2:W1:Y:S04]  /*6b20*/  @P0 LDS.128 R24, [R149+0x20] ;  /* 0x0000200095180984 */ /* 0x0004680000000c00 */
[----:B------:R2:W1:Y:S01]  /*6b30*/  @P0 LDS.128 R16, [R148+0x30] ;  /* 0x0000300094100984 */ /* 0x0004620000000c00 */
[----:B------:R-:W-:Y:S01]  /*6b40*/  @!PT LDS RZ, [RZ] ;  /* 0x00000000fffff984 */ /* 0x000fe20000000800 */
[----:B------:R-:W-:Y:S01]  /*6b50*/  @!PT LDS RZ, [RZ] ;  /* 0x00000000fffff984 */ /* 0x000fe20000000800 */
[----:B------:R-:W-:Y:S01]  /*6b60*/  @!PT LDS RZ, [RZ] ;  /* 0x00000000fffff984 */ /* 0x000fe20000000800 */
[----:B------:R-:W-:Y:S01]  /*6b70*/  @!PT LDS RZ, [RZ] ;  /* 0x00000000fffff984 */ /* 0x000fe20000000800 */
[----:B------:R5:W-:Y:S06]  /*6b80*/  MEMBAR.ALL.CTA ;  /* 0x0000000000007992 */ /* 0x000bec0000008000 */
[----:B-----5:R-:W5:Y:S02]  /*6b90*/  FENCE.VIEW.ASYNC.S ;  /* 0x00000000000073c6 */ /* 0x020f640000000000 */
[----:B-----5:R-:W-:Y:S01]  /*6ba0*/  SYNCS.ARRIVE.TRANS64.RED.A1T0 RZ, [UR4], RZ ;  /* 0x000000ffffff79a7 */ /* 0x020fe20008100404 */
.L_x_120:
[----:B------:R-:W-:Y:S05]  /*6bb0*/  BSYNC B1 ;  /* 0x0000000000017941 */ /* 0x000fea0003800000 */
.L_x_119:
[----:B-1----:R-:W-:Y:S04]  /*6bc0*/  SHF.R.U32.HI R0, RZ, 0x15, R2 ;  /* 0x00000015ff007819 */ /* 0x002fe80000011602 */
[----:B------:R-:W-:Y:S01]  /*6bd0*/  LOP3.LUT P0, RZ, R0, 0x3, R142, 0x48, !PT ;  /* 0x0000000300ff7812 */ /* 0x000fe2000780488e */
[----:B------:R-:W-:Y:S01]  /*6be0*/  @!UPT UIADD3 URZ, UPT, UPT, URZ, URZ, URZ ;  /* 0x000000fffffff290 */ /* 0x000fe2000fffe0ff */
[----:B------:R-:W-:Y:S11]  /*6bf0*/  @P3 BRA `(.L_x_124) ;  /* 0x0000000000083947 */ /* 0x000ff60003800000 */
[----:B------:R-:W1:Y:S02]  /*6c00*/  SYNCS.PHASECHK.TRANS64.TRYWAIT P1, [R143+URZ+0x180], R4 ;  /* 0x000180048f0075a7 */ /* 0x000e6400080211ff */
[----:B-1----:R-:W-:Y:S05]  /*6c10*/  @!P1 BRA `(.L_x_125) ;  /* 0x0000002000ec9947 */ /* 0x002fea0003800000 */
.L_x_124:
[----:B------:R-:W-:Y:S05]  /*6c20*/  @!P0 BRA `(.L_x_126) ;  /* 0x0000000000408947 */ /* 0x000fea0003800000 */
[----:B------:R-:W1:Y:S01]  /*6c30*/  LDCU.64 UR8, c[0x4][0x70] ;  /* 0x01000e00ff0877ac */ /* 0x000e620008000a00 */
[----:B------:R-:W-:Y:S01]  /*6c40*/  MOV R15, 0x0 ;  /* 0x00000000000f7802 */ /* 0x000fe20000000f00 */
[----:B------:R-:W-:Y:S02]  /*6c50*/  HFMA2 R12, -RZ, RZ, 0, 5.9604644775390625e-08 ;  /* 0x00000001ff0c7431 */ /* 0x000fe400000001ff */
[----:B------:R-:W-:Y:S02]  /*6c60*/  IMAD.MOV.U32 R8, RZ, RZ, 0x192 ;  /* 0x00000192ff087424 */ /* 0x000fe400078e00ff */
[----:B------:R-:W-:Y:S01]  /*6c70*/  IMAD.MOV.U32 R13, RZ, RZ, RZ ;  /* 0x000000ffff0d7224 */ /* 0x000fe200078e00ff */
[----:B------:R-:W5:Y:S01]  /*6c80*/  LDCU.64 UR6, c[0x4][0x78] ;  /* 0x01000f00ff0677ac */ /* 0x000f620008000a00 */
[----:B------:R-:W2:Y:S01]  /*6c90*/  LDC.64 R14, c[0x4][R15] ;  /* 0x010000000f0e7b82 */ /* 0x000ea20000000a00 */
[----:B------:R-:W3:Y:S01]  /*6ca0*/  LDCU.64 UR4, c[0x4][0x10] ;  /* 0x01000200ff0477ac */ /* 0x000ee20008000a00 */
[----:B-1----:R-:W-:Y:S01]  /*6cb0*/  MOV R5, UR9 ;  /* 0x0000000900057c02 */ /* 0x002fe20008000f00 */
[----:B------:R-:W-:Y:S01]  /*6cc0*/  IMAD.U32 R4, RZ, RZ, UR8 ;  /* 0x00000008ff047e24 */ /* 0x000fe2000f8e00ff */
[----:B-----5:R-:W-:Y:S01]  /*6cd0*/  MOV R7, UR7 ;  /* 0x0000000700077c02 */ /* 0x020fe20008000f00 */
[----:B------:R-:W-:Y:S01]  /*6ce0*/  IMAD.U32 R6, RZ, RZ, UR6 ;  /* 0x00000006ff067e24 */ /* 0x000fe2000f8e00ff */
[----:B---3--:R-:W-:Y:S01]  /*6cf0*/  MOV R11, UR5 ;  /* 0x00000005000b7c02 */ /* 0x008fe20008000f00 */
[----:B------:R-:W-:Y:S02]  /*6d00*/  IMAD.U32 R10, RZ, RZ, UR4 ;  /* 0x00000004ff0a7e24 */ /* 0x000fe4000f8e00ff */
[----:B------:R-:W-:Y:S07]  /*6d10*/  LEPC R20, `(.L_x_126) ;  /* 0x000000001014794e */ /* 0x000fee0000000000 */
[----:B--2-4-:R-:W-:Y:S05]  /*6d20*/  CALL.ABS.NOINC R14 ;  /* 0x000000000e007343 */ /* 0x014fea0003c00000 */
.L_x_126:
[----:B------:R-:W-:Y:S01]  /*6d30*/  LOP3.LUT P0, RZ, R131, 0x60, RZ, 0xc0, !PT ;  /* 0x0000006083ff7812 */ /* 0x000fe2000780c0ff */
[----:B------:R-:W-:Y:S05]  /*6d40*/  WARPSYNC.ALL ;  /* 0x0000000000007948 */ /* 0x000fea0003800000 */
[----:B------:R-:W-:Y:S01]  /*6d50*/  R2UR UR4, R2 ;  /* 0x00000000020472ca */ /* 0x000fe200000e0000 */
[----:B------:R-:W-:Y:S01]  /*6d60*/  BSSY.RECONVERGENT B0, `(.L_x_127) ;  /* 0x000011f000007945 */ /* 0x000fe20003800200 */
[----:B---3--:R-:W-:Y:S02]  /*6d70*/  F2FP.F16.E4M3.UNPACK_B R2, R32 ;  /* 0x00000020ff02723e */ /* 0x008fe400020006ff */
[-C--:B------:R-:W-:Y:S02]  /*6d80*/  F2FP.F16.E4M3.UNPACK_B R21, R33.reuse ;  /* 0x00000021ff15723e */ /* 0x080fe400020006ff */
[----:B------:R-:W-:Y:S01]  /*6d90*/  F2FP.F16.E4M3.UNPACK_B R12, R28 ;  /* 0x0000001cff0c723e */ /* 0x000fe200020006ff */
[----:B------:R-:W-:Y:S01]  /*6da0*/  HADD2.F32 R0, -RZ, R2.H0_H0 ;  /* 0x20000002ff007230 */ /* 0x000fe20000004100 */
[----:B------:R-:W-:Y:S01]  /*6db0*/  F2FP.F16.E4M3.UNPACK_B R32, R32.H1 ;  /* 0x00000020ff20723e */ /* 0x000fe200030006ff */
[--C-:B------:R-:W-:Y:S01]  /*6dc0*/  HADD2.F32 R73, -RZ, R21.reuse.H0_H0 ;  /* 0x20000015ff497230 */ /* 0x100fe20000004100 */
[----:B------:R-:W-:Y:S01]  /*6dd0*/  F2FP.F16.E4M3.UNPACK_B R33, R33.H1 ;  /* 0x00000021ff21723e */ /* 0x000fe200030006ff */
[----:B------:R-:W-:Y:S01]  /*6de0*/  HADD2.F32 R74, -RZ, R21.H1_H1 ;  /* 0x30000015ff4a7230 */ /* 0x000fe20000004100 */
[-C--:B------:R-:W-:Y:S01]  /*6df0*/  F2FP.F16.E4M3.UNPACK_B R20, R34.reuse ;  /* 0x00000022ff14723e */ /* 0x080fe200020006ff */
[--C-:B------:R-:W-:Y:S01]  /*6e00*/  HADD2.F32 R3, -RZ, R32.reuse.H0_H0 ;  /* 0x20000020ff037230 */ /* 0x100fe20000004100 */
[----:B------:R-:W-:Y:S01]  /*6e10*/  F2FP.F16.E4M3.UNPACK_B R15, R34.H1 ;  /* 0x00000022ff0f723e */ /* 0x000fe200030006ff */
[----:B------:R-:W-:Y:S01]  /*6e20*/  HADD2.F32 R72, -RZ, R32.H1_H1 ;  /* 0x30000020ff487230 */ /* 0x000fe20000004100 */
[-C--:B------:R-:W-:Y:S01]  /*6e30*/  F2FP.F16.E4M3.UNPACK_B R14, R35.reuse ;  /* 0x00000023ff0e723e */ /* 0x080fe200020006ff */
[--C-:B------:R-:W-:Y:S01]  /*6e40*/  HADD2.F32 R75, -RZ, R33.reuse.H0_H0 ;  /* 0x20000021ff4b7230 */ /* 0x100fe20000004100 */
[----:B------:R-:W-:Y:S01]  /*6e50*/  F2FP.F16.E4M3.UNPACK_B R13, R35.H1 ;  /* 0x00000023ff0d723e */ /* 0x000fe200030006ff */
[----:B------:R-:W-:Y:S01]  /*6e60*/  HADD2.F32 R76, -RZ, R33.H1_H1 ;  /* 0x30000021ff4c7230 */ /* 0x000fe20000004100 */
[----:B------:R-:W-:Y:S01]  /*6e70*/  F2FP.F16.E4M3.UNPACK_B R28, R28.H1 ;  /* 0x0000001cff1c723e */ /* 0x000fe200030006ff */
[--C-:B------:R-:W-:Y:S01]  /*6e80*/  HADD2.F32 R77, -RZ, R20.reuse.H0_H0 ;  /* 0x20000014ff4d7230 */ /* 0x100fe20000004100 */
[-C--:B------:R-:W-:Y:S01]  /*6e90*/  F2FP.F16.E4M3.UNPACK_B R11, R29.reuse ;  /* 0x0000001dff0b723e */ /* 0x080fe200020006ff */
        /* <DEDUP_REMOVED lines=43> */
[----:B------:R-:W-:Y:S01]  /*7150*/  IADD3 R143, PT, PT, R143, 0x1a0, RZ ;  /* 0x000001a08f8f7810 */ /* 0x000fe20007ffe0ff */
[----:B------:R-:W-:Y:S01]  /*7160*/  HADD2.F32 R100, -RZ, R6.H1_H1 ;  /* 0x30000006ff647230 */ /* 0x000fe20000004100 */
[----:B------:R-:W-:Y:S01]  /*7170*/  IADD3 R68, PT, PT, R68, 0x1, RZ ;  /* 0x0000000144447810 */ /* 0x000fe20007ffe0ff */
[--C-:B------:R-:W-:Y:S01]  /*7180*/  HADD2.F32 R101, -RZ, R5.reuse.H0_H0 ;  /* 0x20000005ff657230 */ /* 0x100fe20000004100 */
[----:B------:R-:W-:Y:S01]  /*7190*/  LOP3.LUT R143, R143, 0xfefffff8, RZ, 0xc0, !PT ;  /* 0xfefffff88f8f7812 */ /* 0x000fe200078ec0ff */
[----:B------:R-:W-:Y:S02]  /*71a0*/  HADD2.F32 R102, -RZ, R5.H1_H1 ;  /* 0x30000005ff667230 */ /* 0x000fe40000004100 */
[--C-:B------:R-:W-:Y:S02]  /*71b0*/  HADD2.F32 R103, -RZ, R4.reuse.H0_H0 ;  /* 0x20000004ff677230 */ /* 0x100fe40000004100 */
[----:B------:R-:W-:Y:S02]  /*71c0*/  HADD2.F32 R104, -RZ, R4.H1_H1 ;  /* 0x30000004ff687230 */ /* 0x000fe40000004100 */
[----:B------:R-:W1:Y:S01]  /*71d0*/  LDTM.x64 R4, tmem[UR4] ;  /* 0x00000004000479ee */ /* 0x000e620008340000 */
[----:B------:R-:W-:Y:S01]  /*71e0*/  NOP ;  /* 0x0000000000007918 */ /* 0x000fe20000000000 */
[----:B-1----:R1:W-:Y:S01]  /*71f0*/  SYNCS.ARRIVE.TRANS64.RED.A1T0 RZ, [R143+URZ], RZ ;  /* 0x000000ff8fff79a7 */ /* 0x0023e200081004ff */
[----:B------:R-:W-:Y:S02]  /*7200*/  HADD2.F32 R2, -RZ, R2.H1_H1 ;  /* 0x30000002ff027230 */ /* 0x000fe40000004100 */
[--C-:B------:R-:W-:Y:S02]  /*7210*/  HADD2.F32 R105, -RZ, R106.reuse.H0_H0 ;  /* 0x2000006aff697230 */ /* 0x100fe40000004100 */
        /* <DEDUP_REMOVED lines=9> */
[C---:B----4-:R-:W-:Y:S01]  /*72b0*/  FMUL R4, R70.reuse, R4 ;  /* 0x0000000446047220 */ /* 0x050fe20000400000 */
[C---:B------:R-:W-:Y:S01]  /*72c0*/  FMUL R5, R70.reuse, R5 ;  /* 0x0000000546057220 */ /* 0x040fe20000400000 */
[C---:B------:R-:W-:Y:S01]  /*72d0*/  FMUL R8, R70.reuse, R8 ;  /* 0x0000000846087220 */ /* 0x040fe20000400000 */
[C---:B------:R-:W-:Y:S01]  /*72e0*/  FMUL R9, R70.reuse, R9 ;  /* 0x0000000946097220 */ /* 0x040fe20000400000 */
[C---:B------:R-:W-:Y:S01]  /*72f0*/  FFMA R4, R71.reuse, R0, R4 ;  /* 0x0000000047047223 */ /* 0x040fe20000000004 */
[C---:B------:R-:W-:Y:S01]  /*7300*/  FFMA R5, R71.reuse, R2, R5 ;  /* 0x0000000247057223 */ /* 0x040fe20000000005 */
[C---:B------:R-:W-:Y:S01]  /*7310*/  FMUL R12, R70.reuse, R12 ;  /* 0x0000000c460c7220 */ /* 0x040fe20000400000 */
[C---:B------:R-:W-:Y:S01]  /*7320*/  FMUL R13, R70.reuse, R13 ;  /* 0x0000000d460d7220 */ /* 0x040fe20000400000 */
[C---:B------:R-:W-:Y:S01]  /*7330*/  FMUL R0, R70.reuse, R16 ;  /* 0x0000001046007220 */ /* 0x040fe20000400000 */
[C---:B------:R-:W-:Y:S01]  /*7340*/  FMUL R2, R70.reuse, R17 ;  /* 0x0000001146027220 */ /* 0x040fe20000400000 */
[C---:B------:R-:W-:Y:S01]  /*7350*/  FMUL R17, R70.reuse, R24 ;  /* 0x0000001846117220 */ /* 0x040fe20000400000 */
[--C-:B------:R-:W-:Y:S02]  /*7360*/  HADD2.F32 R125, -RZ, R126.reuse.H0_H0 ;  /* 0x2000007eff7d7230 */ /* 0x100fe40000004100 */
[C---:B------:R-:W-:Y:S01]  /*7370*/  FMUL R6, R70.reuse, R6 ;  /* 0x0000000646067220 */ /* 0x040fe20000400000 */
[----:B------:R-:W-:Y:S02]  /*7380*/  HADD2.F32 R126, -RZ, R126.H1_H1 ;  /* 0x3000007eff7e7230 */ /* 0x000fe40000004100 */
[C---:B------:R-:W-:Y:S01]  /*7390*/  FMUL R7, R70.reuse, R7 ;  /* 0x0000000746077220 */ /* 0x040fe20000400000 */
[C---:B------:R-:W-:Y:S01]  /*73a0*/  FMUL R10, R70.reuse, R10 ;  /* 0x0000000a460a7220 */ /* 0x040fe20000400000 */
[C---:B------:R-:W-:Y:S01]  /*73b0*/  FFMA R6, R71.reuse, R3, R6 ;  /* 0x0000000347067223 */ /* 0x040fe20000000006 */
[C---:B------:R-:W-:Y:S01]  /*73c0*/  FMUL R11, R70.reuse, R11 ;  /* 0x0000000b460b7220 */ /* 0x040fe20000400000 */
[C---:B------:R-:W-:Y:S01]  /*73d0*/  FFMA R7, R71.reuse, R72, R7 ;  /* 0x0000004847077223 */ /* 0x040fe20000000007 */
[C---:B------:R-:W-:Y:S01]  /*73e0*/  FFMA R8, R71.reuse, R73, R8 ;  /* 0x0000004947087223 */ /* 0x040fe20000000008 */
[C---:B------:R-:W-:Y:S01]  /*73f0*/  FFMA R9, R71.reuse, R74, R9 ;  /* 0x0000004a47097223 */ /* 0x040fe20000000009 */
[C---:B------:R-:W-:Y:S01]  /*7400*/  FFMA R10, R71.reuse, R75, R10 ;  /* 0x0000004b470a7223 */ /* 0x040fe2000000000a */
[C---:B------:R-:W-:Y:S01]  /*7410*/  FFMA R11, R71.reuse, R76, R11 ;  /* 0x0000004c470b7223 */ /* 0x040fe2000000000b */
[C---:B------:R-:W-:Y:S01]  /*7420*/  FFMA R12, R71.reuse, R77, R12 ;  /* 0x0000004d470c7223 */ /* 0x040fe2000000000c */
[----:B------:R-:W-:Y:S01]  /*7430*/  FFMA R13, R71, R78, R13 ;  /* 0x0000004e470d7223 */ /* 0x000fe2000000000d */
[----:B------:R-:W-:Y:S01]  /*7440*/  F2FP.SATFINITE.E4M3.F32.PACK_AB_MERGE_C R76, R7, R6, RZ ;  /* 0x00000006074c723e */ /* 0x000fe200048070ff */
[--C-:B------:R-:W-:Y:S02]  /*7450*/  HADD2.F32 R74, -RZ, R129.reuse.H0_H0 ;  /* 0x20000081ff4a7230 */ /* 0x100fe40000004100 */
[C---:B------:R-:W-:Y:S01]  /*7460*/  FMUL R7, R70.reuse, R20 ;  /* 0x0000001446077220 */ /* 0x040fe20000400000 */
[----:B------:R-:W-:Y:S01]  /*7470*/  HADD2.F32 R75, -RZ, R129.H1_H1 ;  /* 0x30000081ff4b7230 */ /* 0x000fe20000004100 */
[----:B------:R-:W-:Y:S01]  /*7480*/  F2FP.SATFINITE.E4M3.F32.PACK_AB_MERGE_C R129, R11, R10, RZ ;  /* 0x0000000a0b81723e */ /* 0x000fe200048070ff */
        /* <DEDUP_REMOVED lines=12> */
[----:B------:R-:W-:Y:S01]  /*7550*/  FFMA R3, R71, R83, R3 ;  /* 0x0000005347037223 */ /* 0x000fe20000000003 */
[C---:B------:R-:W-:Y:S01]  /*7560*/  FMUL R25, R70.reuse, R32 ;  /* 0x0000002046197220 */ /* 0x040fe20000400000 */
[----:B------:R-:W-:Y:S01]  /*7570*/  F2FP.SATFINITE.E4M3.F32.PACK_AB_MERGE_C R14, R15, R14, RZ ;  /* 0x0000000e0f0e723e */ /* 0x000fe200048070ff */
[C---:B------:R-:W-:Y:S01]  /*7580*/  FMUL R6, R70.reuse, R19 ;  /* 0x0000001346067220 */ /* 0x040fe20000400000 */
[C---:B------:R-:W-:Y:S01]  /*7590*/  FMUL R11, R70.reuse, R22 ;  /* 0x00000016460b7220 */ /* 0x040fe20000400000 */
[C---:B------:R-:W-:Y:S01]  /*75a0*/  FMUL R22, R70.reuse, R29 ;  /* 0x0000001d46167220 */ /* 0x040fe20000400000 */
[C---:B------:R-:W-:Y:S01]  /*75b0*/  FMUL R29, R70.reuse, R36 ;  /* 0x00000024461d7220 */ /* 0x040fe20000400000 */
[C---:B------:R-:W-:Y:S01]  /*75c0*/  FFMA R6, R71.reuse, R84, R6 ;  /* 0x0000005447067223 */ /* 0x040fe20000000006 */
[C---:B------:R-:W-:Y:S01]  /*75d0*/  FFMA R7, R71.reuse, R85, R7 ;  /* 0x0000005547077223 */ /* 0x040fe20000000007 */
[C---:B------:R-:W-:Y:S01]  /*75e0*/  FFMA R10, R71.reuse, R86, R10 ;  /* 0x00000056470a7223 */ /* 0x040fe2000000000a */
[C---:B------:R-:W-:Y:S01]  /*75f0*/  FFMA R11, R71.reuse, R87, R11 ;  /* 0x00000057470b7223 */ /* 0x040fe2000000000b */
[----:B------:R-:W-:Y:S01]  /*7600*/  FMUL R16, R70, R23 ;  /* 0x0000001746107220 */ /* 0x000fe20000400000 */
[----:B------:R-:W-:Y:S01]  /*7610*/  F2FP.SATFINITE.E4M3.F32.PACK_AB_MERGE_C R3, R6, R3, RZ ;  /* 0x000000030603723e */ /* 0x000fe200048070ff */
        /* <DEDUP_REMOVED lines=10> */
[----:B------:R-:W-:Y:S01]  /*76c0*/  FMUL R30, R70, R37 ;  /* 0x00000025461e7220 */ /* 0x000fe20000400000 */
[----:B------:R-:W-:Y:S01]  /*76d0*/  F2FP.SATFINITE.E4M3.F32.PACK_AB_MERGE_C R16, R10, R7, R16 ;  /* 0x000000070a10723e */ /* 0x000fe20004807010 */
        /* <DEDUP_REMOVED lines=23> */
[----:B------:R-:W-:Y:S01]  /*7850*/  FFMA R31, R71, R103, R31 ;  /* 0x00000067471f7223 */ /* 0x000fe2000000001f */
[----:B------:R-:W-:Y:S01]  /*7860*/  FMUL R45, R70, R52 ;  /* 0x00000034462d7220 */ /* 0x000fe20000400000 */
[----:B------:R-:W-:Y:S01]  /*7870*/  F2FP.SATFINITE.E4M3.F32.PACK_AB_MERGE_C R19, R28, R27, RZ ;  /* 0x0000001b1c13723e */ /* 0x000fe200048070ff */
[C---:B------:R-:W-:Y:S01]  /*7880*/  FMUL R52, R70.reuse, R59 ;  /* 0x0000003b46347220 */ /* 0x040fe20000400000 */
[C---:B------:R-:W-:Y:S01]  /*7890*/  FMUL R59, R70.reuse, R66 ;  /* 0x00000042463b7220 */ /* 0x040fe20000400000 */
[----:B------:R-:W-:Y:S01]  /*78a0*/  F2FP.SATFINITE.E4M3.F32.PACK_AB_MERGE_C R66, R13, R12, R14 ;  /* 0x0000000c0d42723e */ /* 0x000fe2000480700e */
[----:B------:R-:W-:Y:S01]  /*78b0*/  FMUL R32, R70, R39 ;  /* 0x0000002746207220 */ /* 0x000fe20000400000 */
[--C-:B------:R-:W-:Y:S01]  /*78c0*/  HADD2.F32 R107, -RZ, R108.reuse.H0_H0 ;  /* 0x2000006cff6b7230 */ /* 0x100fe20000004100 */
[----:B------:R-:W-:Y:S01]  /*78d0*/  F2FP.SATFINITE.E4M3.F32.PACK_AB_MERGE_C R19, R26, R25, R19 ;  /* 0x000000191a13723e */ /* 0x000fe20004807013 */
[----:B------:R-:W-:Y:S02]  /*78e0*/  HADD2.F32 R108, -RZ, R108.H1_H1 ;  /* 0x3000006cff6c7230 */ /* 0x000fe40000004100 */
[C---:B------:R-:W-:Y:S01]  /*78f0*/  FFMA R32, R71.reuse, R104, R32 ;  /* 0x0000006847207223 */ /* 0x040fe20000000020 */
[C---:B------:R-:W-:Y:S01]  /*7900*/  FFMA R33, R71.reuse, R105, R33 ;  /* 0x0000006947217223 */ /* 0x040fe20000000021 */
[C---:B------:R-:W-:Y:S01]  /*7910*/  FFMA R34, R71.reuse, R106, R34 ;  /* 0x0000006a47227223 */ /* 0x040fe20000000022 */
[C---:B------:R-:W-:Y:S01]  /*7920*/  FMUL R35, R70.reuse, R42 ;  /* 0x0000002a46237220 */ /* 0x040fe20000400000 */
[----:B------:R-:W-:Y:S01]  /*7930*/  FMUL R42, R70, R49 ;  /* 0x00000031462a7220 */ /* 0x000fe20000400000 */
[----:B------:R-:W-:Y:S01]  /*7940*/  F2FP.SATFINITE.E4M3.F32.PACK_AB_MERGE_C R32, R32, R31, RZ ;  /* 0x0000001f2020723e */ /* 0x000fe200048070ff */
[C---:B------:R-:W-:Y:S01]  /*7950*/  FMUL R49, R70.reuse, R56 ;  /* 0x0000003846317220 */ /* 0x040fe20000400000 */
[C---:B------:R-:W-:Y:S01]  /*7960*/  FMUL R36, R70.reuse, R43 ;  /* 0x0000002b46247220 */ /* 0x040fe20000400000 */
[--C-:B------:R-:W-:Y:S02]  /*7970*/  HADD2.F32 R111, -RZ, R112.reuse.H0_H0 ;  /* 0x20000070ff6f7230 */ /* 0x100fe40000004100 */
[C---:B------:R-:W-:Y:S01]  /*7980*/  FFMA R35, R71.reuse, R107, R35 ;  /* 0x0000006b47237223 */ /* 0x040fe20000000023 */
[----:B------:R-:W-:Y:S02]  /*7990*/  HADD2.F32 R112, -RZ, R112.H1_H1 ;  /* 0x30000070ff707230 */ /* 0x000fe40000004100 */
[C---:B------:R-:W-:Y:S01]  /*79a0*/  FMUL R39, R70.reuse, R46 ;  /* 0x0000002e46277220 */ /* 0x040fe20000400000 */
[C---:B------:R-:W-:Y:S01]  /*79b0*/  FFMA R36, R71.reuse, R108, R36 ;  /* 0x0000006c47247223 */ /* 0x040fe20000000024 */
[C---:B------:R-:W-:Y:S01]  /*79c0*/  FMUL R40, R70.reuse, R47 ;  /* 0x0000002f46287220 */ /* 0x040fe20000400000 */
[C---:B------:R-:W-:Y:S01]  /*79d0*/  FFMA R37, R71.reuse, R109, R37 ;  /* 0x0000006d47257223 */ /* 0x040fe20000000025 */
[C---:B------:R-:W-:Y:S01]  /*79e0*/  FFMA R38, R71.reuse, R110, R38 ;  /* 0x0000006e47267223 */ /* 0x040fe20000000026 */
        /* <DEDUP_REMOVED lines=8> */
[C---:B------:R-:W-:Y:S01]  /*7a70*/  FMUL R46, R70.reuse, R53 ;  /* 0x00000035462e7220 */ /* 0x040fe20000400000 */
[--C-:B------:R-:W-:Y:S02]  /*7a80*/  HADD2.F32 R119, -RZ, R120.reuse.H0_H0 ;  /* 0x20000078ff777230 */ /* 0x100fe40000004100 */
[C---:B------:R-:W-:Y:S01]  /*7a90*/  FMUL R50, R70.reuse, R57 ;  /* 0x0000003946327220 */ /* 0x040fe20000400000 */
[C---:B------:R-:W-:Y:S01]  /*7aa0*/  FMUL R51, R70.reuse, R58 ;  /* 0x0000003a46337220 */ /* 0x040fe20000400000 */
[C---:B------:R-:W-:Y:S01]  /*7ab0*/  FMUL R53, R70.reuse, R60 ;  /* 0x0000003c46357220 */ /* 0x040fe20000400000 */
[C---:B------:R-:W-:Y:S01]  /*7ac0*/  FFMA R43, R71.reuse, R115, R43 ;  /* 0x00000073472b7223 */ /* 0x040fe2000000002b */
[----:B------:R-:W-:Y:S02]  /*7ad0*/  HADD2.F32 R120, -RZ, R120.H1_H1 ;  /* 0x30000078ff787230 */ /* 0x000fe40000004100 */
[C---:B------:R-:W-:Y:S01]  /*7ae0*/  FMUL R47, R70.reuse, R54 ;  /* 0x00000036462f7220 */ /* 0x040fe20000400000 */
[C---:B------:R-:W-:Y:S01]  /*7af0*/  FMUL R57, R70.reuse, R64 ;  /* 0x0000004046397220 */ /* 0x040fe20000400000 */
[C---:B------:R-:W-:Y:S01]  /*7b00*/  FMUL R58, R70.reuse, R65 ;  /* 0x00000041463a7220 */ /* 0x040fe20000400000 */
[C---:B------:R-:W-:Y:S01]  /*7b10*/  FMUL R60, R70.reuse, R67 ;  /* 0x00000043463c7220 */ /* 0x040fe20000400000 */
[----:B------:R-:W-:Y:S01]  /*7b20*/  FFMA R44, R71, R116, R44 ;  /* 0x00000074472c7223 */ /* 0x000fe2000000002c */
[----:B------:R-:W-:Y:S01]  /*7b30*/  FMUL R48, R70, R55 ;  /* 0x0000003746307220 */ /* 0x000fe20000400000 */
[----:B------:R-:W-:Y:S01]  /*7b40*/  F2FP.SATFINITE.E4M3.F32.PACK_AB_MERGE_C R64, R5, R4, R76 ;  /* 0x000000040540723e */ /* 0x000fe2000480704c */
[----:B------:R-:W-:Y:S01]  /*7b50*/  FFMA R45, R71, R117, R45 ;  /* 0x00000075472d7223 */ /* 0x000fe2000000002d */
[----:B------:R-:W-:Y:S01]  /*7b60*/  F2FP.SATFINITE.E4M3.F32.PACK_AB_MERGE_C R65, R9, R8, R129 ;  /* 0x000000080941723e */ /* 0x000fe20004807081 */
[C---:B------:R-:W-:Y:S01]  /*7b70*/  FFMA R46, R71.reuse, R118, R46 ;  /* 0x00000076472e7223 */ /* 0x040fe2000000002e */
[----:B------:R-:W-:Y:S01]  /*7b80*/  F2FP.SATFINITE.E4M3.F32.PACK_AB_MERGE_C R67, R2, R0, R3 ;  /* 0x000000000243723e */ /* 0x000fe20004807003 */
[--C-:B------:R-:W-:Y:S02]  /*7b90*/  HADD2.F32 R123, -RZ, R124.reuse.H0_H0 ;  /* 0x2000007cff7b7230 */ /* 0x100fe40000004100 */
[C---:B------:R-:W-:Y:S01]  /*7ba0*/  FFMA R47, R71.reuse, R119, R47 ;  /* 0x00000077472f7223 */ /* 0x040fe2000000002f */
[----:B------:R-:W-:Y:S02]  /*7bb0*/  HADD2.F32 R124, -RZ, R124.H1_H1 ;  /* 0x3000007cff7c7230 */ /* 0x000fe40000004100 */
[C---:B------:R-:W-:Y:S01]  /*7bc0*/  FFMA R48, R71.reuse, R120, R48 ;  /* 0x0000007847307223 */ /* 0x040fe20000000030 */
[----:B------:R1:W-:Y:S01]  /*7bd0*/  STS.128 [R140+UR57+0x2400], R64 ;  /* 0x002400408c007988 */ /* 0x0003e20008000c39 */
[C---:B------:R-:W-:Y:S01]  /*7be0*/  FFMA R49, R71.reuse, R121, R49 ;  /* 0x0000007947317223 */ /* 0x040fe20000000031 */
[C---:B------:R-:W-:Y:S01]  /*7bf0*/  FFMA R50, R71.reuse, R122, R50 ;  /* 0x0000007a47327223 */ /* 0x040fe20000000032 */
[C---:B------:R-:W-:Y:S01]  /*7c00*/  FMUL R54, R70.reuse, R61 ;  /* 0x0000003d46367220 */ /* 0x040fe20000400000 */
[--C-:B------:R-:W-:Y:S02]  /*7c10*/  HADD2.F32 R127, -RZ, R128.reuse.H0_H0 ;  /* 0x20000080ff7f7230 */ /* 0x100fe40000004100 */
[C---:B------:R-:W-:Y:S01]  /*7c20*/  FFMA R51, R71.reuse, R123, R51 ;  /* 0x0000007b47337223 */ /* 0x040fe20000000033 */
[----:B------:R-:W-:Y:S02]  /*7c30*/  HADD2.F32 R128, -RZ, R128.H1_H1 ;  /* 0x30000080ff807230 */ /* 0x000fe40000004100 */
[----:B------:R-:W-:Y:S01]  /*7c40*/  FMUL R55, R70, R62 ;  /* 0x0000003e46377220 */ /* 0x000fe20000400000 */
[----:B------:R1:W-:Y:S01]  /*7c50*/  STS.128 [R150+0x2010], R16 ;  /* 0x0020101096007388 */ /* 0x0003e20000000c00 */
[----:B------:R-:W-:Y:S01]  /*7c60*/  F2FP.SATFINITE.E4M3.F32.PACK_AB_MERGE_C R35, R36, R35, RZ ;  /* 0x000000232423723e */ /* 0x000fe200048070ff */
[C---:B------:R-:W-:Y:S01]  /*7c70*/  FFMA R52, R71.reuse, R124, R52 ;  /* 0x0000007c47347223 */ /* 0x040fe20000000034 */
[----:B------:R-:W-:Y:S01]  /*7c80*/  FMUL R56, R70, R63 ;  /* 0x0000003f46387220 */ /* 0x000fe20000400000 */
[C---:B------:R-:W-:Y:S01]  /*7c90*/  FFMA R53, R71.reuse, R125, R53 ;  /* 0x0000007d47357223 */ /* 0x040fe20000000035 */
[C---:B------:R-:W-:Y:S01]  /*7ca0*/  FFMA R54, R71.reuse, R126, R54 ;  /* 0x0000007e47367223 */ /* 0x040fe20000000036 */
[C---:B------:R-:W-:Y:S01]  /*7cb0*/  FFMA R55, R71.reuse, R127, R55 ;  /* 0x0000007f47377223 */ /* 0x040fe20000000037 */
[C---:B------:R-:W-:Y:S01]  /*7cc0*/  FFMA R56, R71.reuse, R128, R56 ;  /* 0x0000008047387223 */ /* 0x040fe20000000038 */
[----:B------:R-:W-:Y:S01]  /*7cd0*/  F2FP.SATFINITE.E4M3.F32.PACK_AB_MERGE_C R39, R40, R39, RZ ;  /* 0x000000272827723e */ /* 0x000fe200048070ff */
[C---:B------:R-:W-:Y:S01]  /*7ce0*/  FFMA R57, R71.reuse, R72, R57 ;  /* 0x0000004847397223 */ /* 0x040fe20000000039 */
[----:B------:R-:W-:Y:S01]  /*7cf0*/  F2FP.SATFINITE.E4M3.F32.PACK_AB_MERGE_C R43, R44, R43, RZ ;  /* 0x0000002b2c2b723e */ /* 0x000fe200048070ff */
[C---:B------:R-:W-:Y:S01]  /*7d00*/  FFMA R58, R71.reuse, R73, R58 ;  /* 0x00000049473a7223 */ /* 0x040fe2000000003a */
[C---:B------:R-:W-:Y:S01]  /*7d10*/  FFMA R59, R71.reuse, R74, R59 ;  /* 0x0000004a473b7223 */ /* 0x040fe2000000003b */
[----:B------:R-:W-:Y:S01]  /*7d20*/  F2FP.SATFINITE.E4M3.F32.PACK_AB_MERGE_C R33, R34, R33, R35 ;  /* 0x000000212221723e */ /* 0x000fe20004807023 */
[----:B------:R-:W-:Y:S01]  /*7d30*/  FFMA R60, R71, R75, R60 ;  /* 0x0000004b473c7223 */ /* 0x000fe2000000003c */
[----:B------:R-:W-:Y:S02]  /*7d40*/  F2FP.SATFINITE.E4M3.F32.PACK_AB_MERGE_C R32, R30, R29, R32 ;  /* 0x0000001d1e20723e */ /* 0x000fe40004807020 */
[----:B------:R-:W-:Y:S02]  /*7d50*/  F2FP.SATFINITE.E4M3.F32.PACK_AB_MERGE_C R34, R38, R37, R39 ;  /* 0x000000252622723e */ /* 0x000fe40004807027 */
[----:B------:R-:W-:Y:S02]  /*7d60*/  F2FP.SATFINITE.E4M3.F32.PACK_AB_MERGE_C R35, R42, R41, R43 ;  /* 0x000000292a23723e */ /* 0x000fe4000480702b */
[----:B------:R-:W-:Y:S02]  /*7d70*/  F2FP.SATFINITE.E4M3.F32.PACK_AB_MERGE_C R51, R52, R51, RZ ;  /* 0x000000333433723e */ /* 0x000fe400048070ff */
[----:B------:R-:W-:Y:S01]  /*7d80*/  F2FP.SATFINITE.E4M3.F32.PACK_AB_MERGE_C R48, R48, R47, RZ ;  /* 0x0000002f3030723e */ /* 0x000fe200048070ff */
[----:B------:R1:W-:Y:S01]  /*7d90*/  STS.128 [R149+0x2020], R32 ;  /* 0x0020202095007388 */ /* 0x0003e20000000c00 */
[----:B------:R-:W-:Y:S02]  /*7da0*/  F2FP.SATFINITE.E4M3.F32.PACK_AB_MERGE_C R55, R56, R55, RZ ;  /* 0x000000373837723e */ /* 0x000fe400048070ff */
[----:B------:R-:W-:Y:S02]  /*7db0*/  F2FP.SATFINITE.E4M3.F32.PACK_AB_MERGE_C R59, R60, R59, RZ ;  /* 0x0000003b3c3b723e */ /* 0x000fe400048070ff */
[----:B------:R-:W-:Y:S02]  /*7dc0*/  F2FP.SATFINITE.E4M3.F32.PACK_AB_MERGE_C R49, R50, R49, R51 ;  /* 0x000000313231723e */ /* 0x000fe40004807033 */
[----:B------:R-:W-:Y:S02]  /*7dd0*/  F2FP.SATFINITE.E4M3.F32.PACK_AB_MERGE_C R48, R46, R45, R48 ;  /* 0x0000002d2e30723e */ /* 0x000fe40004807030 */
[----:B------:R-:W-:Y:S02]  /*7de0*/  F2FP.SATFINITE.E4M3.F32.PACK_AB_MERGE_C R50, R54, R53, R55 ;  /* 0x000000353632723e */ /* 0x000fe40004807037 */
[----:B------:R-:W-:Y:S05]  /*7df0*/  F2FP.SATFINITE.E4M3.F32.PACK_AB_MERGE_C R51, R58, R57, R59 ;  /* 0x000000393a33723e */ /* 0x000fea000480703b */
[----:B------:R1:W-:Y:S01]  /*7e00*/  STS.128 [R148+0x2030], R48 ;  /* 0x0020303094007388 */ /* 0x0003e20000000c00 */
[----:B------:R-:W-:Y:S01]  /*7e10*/  @!PT LDS RZ, [RZ] ;  /* 0x00000000fffff984 */ /* 0x000fe20000000800 */
[----:B------:R-:W-:Y:S01]  /*7e20*/  @!PT LDS RZ, [RZ] ;  /* 0x00000000fffff984 */ /* 0x000fe20000000800 */
[----:B------:R-:W-:Y:S01]  /*7e30*/  @!PT LDS RZ, [RZ] ;  /* 0x00000000fffff984 */ /* 0x000fe20000000800 */
[----:B------:R-:W-:Y:S01]  /*7e40*/  @!PT LDS RZ, [RZ] ;  /* 0x00000000fffff984 */ /* 0x000fe20000000800 */
[----:B------:R3:W-:Y:S07]  /*7e50*/  MEMBAR.ALL.CTA ;  /* 0x0000000000007992 */ /* 0x0007ee0000008000 */
[----:B---3--:R-:W3:Y:S02]  /*7e60*/  FENCE.VIEW.ASYNC.S ;  /* 0x00000000000073c6 */ /* 0x008ee40000000000 */
[----:B---3--:R-:W-:Y:S06]  /*7e70*/  BAR.SYNC.DEFER_BLOCKING 0x1, 0x80 ;  /* 0x0042000000007b1d */ /* 0x008fec0000010000 */
[----:B------:R-:W-:Y:S05]  /*7e80*/  @P0 BRA `(.L_x_128) ;  /* 0x0000000000300947 */ /* 0x000fea0003800000 */
[----:B------:R-:W-:Y:S02]  /*7e90*/  UIADD3 UR10, UPT, UPT, UR57, 0x2400, URZ ;  /* 0x00002400390a7890 */ /* 0x000fe4000fffe0ff */
[----:B------:R-:W-:Y:S02]  /*7ea0*/  UIADD3 UR8, UP0, UPT, UR62, 0x680, URZ ;  /* 0x000006803e087890 */ /* 0x000fe4000ff1e0ff */
[----:B------:R-:W-:Y:S02]  /*7eb0*/  USHF.L.U32 UR5, UR51, 0x6, URZ ;  /* 0x0000000633057899 */ /* 0x000fe400080006ff */
[----:B------:R-:W-:Y:S01]  /*7ec0*/  MOV R151, UR10 ;  /* 0x0000000a00977c02 */ /* 0x000fe20008000f00 */
[----:B------:R-:W-:Y:S02]  /*7ed0*/  USHF.L.U32 UR6, UR50, 0x7, URZ ;  /* 0x0000000732067899 */ /* 0x000fe400080006ff */
[----:B------:R-:W-:Y:S01]  /*7ee0*/  UIADD3.X UR9, UPT, UPT, URZ, UR63, URZ, UP0, !UPT ;  /* 0x0000003fff097290 */ /* 0x000fe200087fe4ff */
[----:B------:R-:W-:Y:S01]  /*7ef0*/  R2UR UR4, R151 ;  /* 0x00000000970472ca */ /* 0x000fe200000e0000 */
[----:B------:R-:W-:Y:S11]  /*7f00*/  UMOV UR7, UR36 ;  /* 0x0000002400077c82 */ /* 0x000ff60008000000 */
[----:B------:R-:W-:Y:S01]  /*7f10*/  @!UPT UIADD3 URZ, UPT, UPT, URZ, URZ, URZ ;  /* 0x000000fffffff290 */ /* 0x000fe2000fffe0ff */
[----:B------:R3:W-:Y:S01]  /*7f20*/  UTMASTG.3D [UR4], [UR8] ;  /* 0x00000004080073b5 */ /* 0x0007e20008010000 */
[----:B------:R0:W-:Y:S01]  /*7f30*/  UTMACMDFLUSH ;  /* 0x00000000000079b7 */ /* 0x0001e20000000000 */
[----:B---3--:R-:W-:Y:S04]  /*7f40*/  DEPBAR.LE SB0, 0x0 ;  /* 0x000080000000791a */ /* 0x008fe80000000000 */
.L_x_128:
[----:B------:R-:W-:Y:S05]  /*7f50*/  BSYNC.RECONVERGENT B0 ;  /* 0x0000000000007941 */ /* 0x000fea0003800200 */
.L_x_127:
[----:B------:R-:W-:Y:S01]  /*7f60*/  BAR.SYNC.DEFER_BLOCKING 0x1, 0x80 ;  /* 0x0042000000007b1d */ /* 0x000fe20000010000 */
[----:B------:R-:W-:Y:S01]  /*7f70*/  ISETP.NE.AND P0, PT, R144, 0x2, PT ;  /* 0x000000029000780c */ /* 0x000fe20003f05270 */
[----:B------:R-:W-:Y:S01]  /*7f80*/  UISETP.NE.AND UP0, UPT, UR61, URZ, UPT ;  /* 0x000000ff3d00728c */ /* 0x000fe2000bf05270 */
[----:B------:R-:W-:Y:S01]  /*7f90*/  ISETP.NE.AND P1, PT, R68, 0x4, PT ;  /* 0x000000044400780c */ /* 0x000fe20003f25270 */
[----:B------:R-:W-:Y:S01]  /*7fa0*/  UIADD3 UR51, UPT, UPT, UR42, UR48, URZ ;  /* 0x000000302a337290 */ /* 0x000fe2000fffe0ff */
[----:B------:R-:W-:Y:S01]  /*7fb0*/  SEL R2, RZ, 0x1, P0 ;  /* 0x00000001ff027807 */ /* 0x000fe20000000000 */
[----:B------:R-:W-:Y:S01]  /*7fc0*/  UIADD3 UR50, UPT, UPT, UR43, UR49, URZ ;  /* 0x000000312b327290 */ /* 0x000fe2000fffe0ff */
[----:B------:R-:W-:Y:S02]  /*7fd0*/  SEL R0, RZ, 0x1, P1 ;  /* 0x00000001ff007807 */ /* 0x000fe40000800000 */
[----:B------:R-:W-:Y:S02]  /*7fe0*/  LOP3.LUT R146, R146, R2, RZ, 0x3c, !PT ;  /* 0x0000000292927212 */ /* 0x000fe400078e3cff */
[----:B------:R-:W-:Y:S02]  /*7ff0*/  LOP3.LUT R147, R147, R0, RZ, 0x3c, !PT ;  /* 0x0000000093937212 */ /* 0x000fe400078e3cff */
[----:B------:R-:W-:Y:S02]  /*8000*/  SEL R144, R144, RZ, P0 ;  /* 0x000000ff90907207 */ /* 0x000fe40000000000 */
[----:B------:R-:W-:Y:S01]  /*8010*/  SEL R68, R68, RZ, P1 ;  /* 0x000000ff44447207 */ /* 0x000fe20000800000 */
[----:B------:R-:W-:Y:S01]  /*8020*/  UMOV UR36, UR60 ;  /* 0x0000003c00247c82 */ /* 0x000fe20008000000 */
[----:B------:R-:W-:Y:S05]  /*8030*/  BRA.U UP0, `(.L_x_129) ;  /* 0xffffffdd00487547 */ /* 0x000fea000b83ffff */
[----:B------:R-:W-:Y:S05]  /*8040*/  EXIT ;  /* 0x000000000000794d */ /* 0x000fea0003800000 */
.L_x_25:
[----:B-1----:R1:W2:Y:S02]  /*8050*/  SYNCS.PHASECHK.TRANS64.TRYWAIT P0, [R0+URZ+0x1d0], R2 ;  /* 0x0001d002000075a7 */ /* 0x0022a400080011ff */
[----:B--2---:R-:W-:Y:S05]  /*8060*/  @!P0 NANOSLEEP.SYNCS 0x989680 ;  /* 0x009896800000895d */ /* 0x004fea0003900000 */
[----:B------:R-:W2:Y:S02]  /*8070*/  @!P0 SYNCS.PHASECHK.TRANS64 P0, [R0+URZ+0x1d0], R2 ;  /* 0x0001d002000085a7 */ /* 0x000ea400080010ff */
[----:B--2---:R-:W-:Y:S05]  /*8080*/  @!P0 BRA `(.L_x_25) ;  /* 0xfffffffc00f08947 */ /* 0x004fea000383ffff */
[----:B------:R-:W-:Y:S05]  /*8090*/  BRA `(.L_x_130) ;  /* 0xffffff9c005c7947 */ /* 0x000fea000383ffff */
.L_x_28:
[----:B-1----:R-:W-:-:S07]  /*80a0*/  MOV R0, UR33 ;  /* 0x0000002100007c02 */ /* 0x002fce0008000f00 */
.L_x_131:
[----:B-1----:R1:W2:Y:S02]  /*80b0*/  SYNCS.PHASECHK.TRANS64.TRYWAIT P0, [R0+URZ+0xa0], R3 ;  /* 0x0000a003000075a7 */ /* 0x0022a400080011ff */
[----:B--2---:R-:W-:Y:S05]  /*80c0*/  @!P0 NANOSLEEP.SYNCS 0x989680 ;  /* 0x009896800000895d */ /* 0x004fea0003900000 */
[----:B------:R-:W2:Y:S02]  /*80d0*/  @!P0 SYNCS.PHASECHK.TRANS64 P0, [R0+URZ+0xa0], R3 ;  /* 0x0000a003000085a7 */ /* 0x000ea400080010ff */
[----:B--2---:R-:W-:Y:S05]  /*80e0*/  @!P0 BRA `(.L_x_131) ;  /* 0xfffffffc00f08947 */ /* 0x004fea000383ffff */
[----:B------:R-:W-:Y:S05]  /*80f0*/  BRA `(.L_x_27) ;  /* 0xffffff9c00ac7947 */ /* 0x000fea000383ffff */
.L_x_35:
[----:B-1----:R-:W-:-:S07]  /*8100*/  MOV R0, UR33 ;  /* 0x0000002100007c02 */ /* 0x002fce0008000f00 */
.L_x_132:
[----:B-1----:R1:W2:Y:S02]  /*8110*/  SYNCS.PHASECHK.TRANS64.TRYWAIT P0, [R0+URZ+0xa0], R3 ;  /* 0x0000a003000075a7 */ /* 0x0022a400080011ff */
[----:B--2---:R-:W-:Y:S05]  /*8120*/  @!P0 NANOSLEEP.SYNCS 0x989680 ;  /* 0x009896800000895d */ /* 0x004fea0003900000 */
[----:B------:R-:W2:Y:S02]  /*8130*/  @!P0 SYNCS.PHASECHK.TRANS64 P0, [R0+URZ+0xa0], R3 ;  /* 0x0000a003000085a7 */ /* 0x000ea400080010ff */
[----:B--2---:R-:W-:Y:S05]  /*8140*/  @!P0 BRA `(.L_x_132) ;  /* 0xfffffffc00f08947 */ /* 0x004fea000383ffff */
[----:B------:R-:W-:Y:S05]  /*8150*/  BRA `(.L_x_34) ;  /* 0xffffffa000707947 */ /* 0x000fea000383ffff */
.L_x_40:
[----:B-1----:R1:W2:Y:S02]  /*8160*/  SYNCS.PHASECHK.TRANS64.TRYWAIT P0, [R3+URZ+0x160], R0 ;  /* 0x00016000030075a7 */ /* 0x0022a400080011ff */
[----:B--2---:R-:W-:Y:S05]  /*8170*/  @!P0 NANOSLEEP.SYNCS 0x989680 ;  /* 0x009896800000895d */ /* 0x004fea0003900000 */
[----:B------:R-:W2:Y:S02]  /*8180*/  @!P0 SYNCS.PHASECHK.TRANS64 P0, [R3+URZ+0x160], R0 ;  /* 0x00016000030085a7 */ /* 0x000ea400080010ff */
[----:B--2---:R-:W-:Y:S05]  /*8190*/  @!P0 BRA `(.L_x_40) ;  /* 0xfffffffc00f08947 */ /* 0x004fea000383ffff */
[----:B------:R-:W-:Y:S05]  /*81a0*/  BRA `(.L_x_133) ;  /* 0xffffffa4000c7947 */ /* 0x000fea000383ffff */
.L_x_44:
[----:B------:R-:W-:-:S07]  /*81b0*/  MOV R0, UR4 ;  /* 0x0000000400007c02 */ /* 0x000fce0008000f00 */
.L_x_134:
[----:B-1----:R1:W2:Y:S02]  /*81c0*/  SYNCS.PHASECHK.TRANS64.TRYWAIT P0, [R0+URZ], R2 ;  /* 0x00000002000075a7 */ /* 0x0022a400080011ff */
[----:B--2---:R-:W-:Y:S05]  /*81d0*/  @!P0 NANOSLEEP.SYNCS 0x989680 ;  /* 0x009896800000895d */ /* 0x004fea0003900000 */
[----:B------:R-:W2:Y:S02]  /*81e0*/  @!P0 SYNCS.PHASECHK.TRANS64 P0, [R0+URZ], R2 ;  /* 0x00000002000085a7 */ /* 0x000ea400080010ff */
[----:B--2---:R-:W-:Y:S05]  /*81f0*/  @!P0 BRA `(.L_x_134) ;  /* 0xfffffffc00f08947 */ /* 0x004fea000383ffff */
[----:B------:R-:W-:Y:S05]  /*8200*/  BRA `(.L_x_135) ;  /* 0xffffffa800907947 */ /* 0x000fea000383ffff */
.L_x_45:
[----:B------:R-:W-:-:S07]  /*8210*/  MOV R0, UR4 ;  /* 0x0000000400007c02 */ /* 0x000fce0008000f00 */
.L_x_136:
[----:B-1----:R1:W2:Y:S02]  /*8220*/  SYNCS.PHASECHK.TRANS64.TRYWAIT P0, [R0+URZ], R3 ;  /* 0x00000003000075a7 */ /* 0x0022a400080011ff */
[----:B--2---:R-:W-:Y:S05]  /*8230*/  @!P0 NANOSLEEP.SYNCS 0x989680 ;  /* 0x009896800000895d */ /* 0x004fea0003900000 */
[----:B------:R-:W2:Y:S02]  /*8240*/  @!P0 SYNCS.PHASECHK.TRANS64 P0, [R0+URZ], R3 ;  /* 0x00000003000085a7 */ /* 0x000ea400080010ff */
[----:B--2---:R-:W-:Y:S05]  /*8250*/  @!P0 BRA `(.L_x_136) ;  /* 0xfffffffc00f08947 */ /* 0x004fea000383ffff */
[----:B------:R-:W-:Y:S05]  /*8260*/  BRA `(.L_x_137) ;  /* 0xffffffa8009c7947 */ /* 0x000fea000383ffff */
.L_x_46:
[----:B------:R-:W-:-:S07]  /*8270*/  MOV R0, UR4 ;  /* 0x0000000400007c02 */ /* 0x000fce0008000f00 */
.L_x_138:
[----:B-1----:R1:W2:Y:S02]  /*8280*/  SYNCS.PHASECHK.TRANS64.TRYWAIT P0, [R0+URZ], R3 ;  /* 0x00000003000075a7 */ /* 0x0022a400080011ff */
[----:B--2---:R-:W-:Y:S05]  /*8290*/  @!P0 NANOSLEEP.SYNCS 0x989680 ;  /* 0x009896800000895d */ /* 0x004fea0003900000 */
[----:B------:R-:W2:Y:S02]  /*82a0*/  @!P0 SYNCS.PHASECHK.TRANS64 P0, [R0+URZ], R3 ;  /* 0x00000003000085a7 */ /* 0x000ea400080010ff */
[----:B--2---:R-:W-:Y:S05]  /*82b0*/  @!P0 BRA `(.L_x_138) ;  /* 0xfffffffc00f08947 */ /* 0x004fea000383ffff */
[----:B------:R-:W-:Y:S05]  /*82c0*/  BRA `(.L_x_139) ;  /* 0xffffffa800a87947 */ /* 0x000fea000383ffff */
.L_x_47:
[----:B------:R-:W-:-:S07]  /*82d0*/  MOV R0, UR4 ;  /* 0x0000000400007c02 */ /* 0x000fce0008000f00 */
.L_x_140:
[----:B-1----:R1:W2:Y:S02]  /*82e0*/  SYNCS.PHASECHK.TRANS64.TRYWAIT P0, [R0+URZ], R3 ;  /* 0x00000003000075a7 */ /* 0x0022a400080011ff */
[----:B--2---:R-:W-:Y:S05]  /*82f0*/  @!P0 NANOSLEEP.SYNCS 0x989680 ;  /* 0x009896800000895d */ /* 0x004fea0003900000 */
[----:B------:R-:W2:Y:S02]  /*8300*/  @!P0 SYNCS.PHASECHK.TRANS64 P0, [R0+URZ], R3 ;  /* 0x00000003000085a7 */ /* 0x000ea400080010ff */
[----:B--2---:R-:W-:Y:S05]  /*8310*/  @!P0 BRA `(.L_x_140) ;  /* 0xfffffffc00f08947 */ /* 0x004fea000383ffff */
[----:B------:R-:W-:Y:S05]  /*8320*/  BRA `(.L_x_141) ;  /* 0xffffffa800b47947 */ /* 0x000fea000383ffff */
.L_x_48:
[----:B------:R-:W-:-:S07]  /*8330*/  MOV R0, UR4 ;  /* 0x0000000400007c02 */ /* 0x000fce0008000f00 */
.L_x_142:
[----:B-1----:R1:W2:Y:S02]  /*8340*/  SYNCS.PHASECHK.TRANS64.TRYWAIT P0, [R0+URZ], R3 ;  /* 0x00000003000075a7 */ /* 0x0022a400080011ff */
[----:B--2---:R-:W-:Y:S05]  /*8350*/  @!P0 NANOSLEEP.SYNCS 0x989680 ;  /* 0x009896800000895d */ /* 0x004fea0003900000 */
[----:B------:R-:W2:Y:S02]  /*8360*/  @!P0 SYNCS.PHASECHK.TRANS64 P0, [R0+URZ], R3 ;  /* 0x00000003000085a7 */ /* 0x000ea400080010ff */
[----:B--2---:R-:W-:Y:S05]  /*8370*/  @!P0 BRA `(.L_x_142) ;  /* 0xfffffffc00f08947 */ /* 0x004fea000383ffff */
[----:B------:R-:W-:Y:S05]  /*8380*/  BRA `(.L_x_143) ;  /* 0xffffffa800c07947 */ /* 0x000fea000383ffff */
.L_x_49:
[----:B------:R-:W-:-:S07]  /*8390*/  MOV R0, UR4 ;  /* 0x0000000400007c02 */ /* 0x000fce0008000f00 */
.L_x_144:
[----:B-1----:R1:W2:Y:S02]  /*83a0*/  SYNCS.PHASECHK.TRANS64.TRYWAIT P0, [R0+URZ], R3 ;  /* 0x00000003000075a7 */ /* 0x0022a400080011ff */
[----:B--2---:R-:W-:Y:S05]  /*83b0*/  @!P0 NANOSLEEP.SYNCS 0x989680 ;  /* 0x009896800000895d */ /* 0x004fea0003900000 */
[----:B------:R-:W2:Y:S02]  /*83c0*/  @!P0 SYNCS.PHASECHK.TRANS64 P0, [R0+URZ], R3 ;  /* 0x00000003000085a7 */ /* 0x000ea400080010ff */
[----:B--2---:R-:W-:Y:S05]  /*83d0*/  @!P0 BRA `(.L_x_144) ;  /* 0xfffffffc00f08947 */ /* 0x004fea000383ffff */
[----:B------:R-:W-:Y:S05]  /*83e0*/  BRA `(.L_x_145) ;  /* 0xffffffa800cc7947 */ /* 0x000fea000383ffff */
.L_x_50:
[----:B------:R-:W-:-:S07]  /*83f0*/  MOV R0, UR4 ;  /* 0x0000000400007c02 */ /* 0x000fce0008000f00 */
.L_x_146:
[----:B-1----:R1:W2:Y:S02]  /*8400*/  SYNCS.PHASECHK.TRANS64.TRYWAIT P0, [R0+URZ], R3 ;  /* 0x00000003000075a7 */ /* 0x0022a400080011ff */
[----:B--2---:R-:W-:Y:S05]  /*8410*/  @!P0 NANOSLEEP.SYNCS 0x989680 ;  /* 0x009896800000895d */ /* 0x004fea0003900000 */
[----:B------:R-:W2:Y:S02]  /*8420*/  @!P0 SYNCS.PHASECHK.TRANS64 P0, [R0+URZ], R3 ;  /* 0x00000003000085a7 */ /* 0x000ea400080010ff */
[----:B--2---:R-:W-:Y:S05]  /*8430*/  @!P0 BRA `(.L_x_146) ;  /* 0xfffffffc00f08947 */ /* 0x004fea000383ffff */
[----:B------:R-:W-:Y:S05]  /*8440*/  BRA `(.L_x_147) ;  /* 0xffffffa800d87947 */ /* 0x000fea000383ffff */
.L_x_51:
[----:B------:R-:W-:-:S07]  /*8450*/  MOV R0, UR4 ;  /* 0x0000000400007c02 */ /* 0x000fce0008000f00 */
.L_x_148:
[----:B-1----:R1:W2:Y:S02]  /*8460*/  SYNCS.PHASECHK.TRANS64.TRYWAIT P0, [R0+URZ], R3 ;  /* 0x00000003000075a7 */ /* 0x0022a400080011ff */
[----:B--2---:R-:W-:Y:S05]  /*8470*/  @!P0 NANOSLEEP.SYNCS 0x989680 ;  /* 0x009896800000895d */ /* 0x004fea0003900000 */
[----:B------:R-:W2:Y:S02]  /*8480*/  @!P0 SYNCS.PHASECHK.TRANS64 P0, [R0+URZ], R3 ;  /* 0x00000003000085a7 */ /* 0x000ea400080010ff */
[----:B--2---:R-:W-:Y:S05]  /*8490*/  @!P0 BRA `(.L_x_148) ;  /* 0xfffffffc00f08947 */ /* 0x004fea000383ffff */
[----:B------:R-:W-:Y:S05]  /*84a0*/  BRA `(.L_x_149) ;  /* 0xffffffa800e47947 */ /* 0x000fea000383ffff */
.L_x_52:
[----:B------:R-:W-:-:S07]  /*84b0*/  MOV R0, UR4 ;  /* 0x0000000400007c02 */ /* 0x000fce0008000f00 */
.L_x_150:
[----:B-1----:R1:W2:Y:S02]  /*84c0*/  SYNCS.PHASECHK.TRANS64.TRYWAIT P0, [R0+URZ], R3 ;  /* 0x00000003000075a7 */ /* 0x0022a400080011ff */
[----:B--2---:R-:W-:Y:S05]  /*84d0*/  @!P0 NANOSLEEP.SYNCS 0x989680 ;  /* 0x009896800000895d */ /* 0x004fea0003900000 */
[----:B------:R-:W2:Y:S02]  /*84e0*/  @!P0 SYNCS.PHASECHK.TRANS64 P0, [R0+URZ], R3 ;  /* 0x00000003000085a7 */ /* 0x000ea400080010ff */
[----:B--2---:R-:W-:Y:S05]  /*84f0*/  @!P0 BRA `(.L_x_150) ;  /* 0xfffffffc00f08947 */ /* 0x004fea000383ffff */
[----:B------:R-:W-:Y:S05]  /*8500*/  BRA `(.L_x_151) ;  /* 0xffffffa800f07947 */ /* 0x000fea000383ffff */
.L_x_53:
[----:B------:R-:W-:-:S07]  /*8510*/  MOV R0, UR4 ;  /* 0x0000000400007c02 */ /* 0x000fce0008000f00 */
.L_x_152:
[----:B-1----:R1:W2:Y:S02]  /*8520*/  SYNCS.PHASECHK.TRANS64.TRYWAIT P0, [R0+URZ], R3 ;  /* 0x00000003000075a7 */ /* 0x0022a400080011ff */
[----:B--2---:R-:W-:Y:S05]  /*8530*/  @!P0 NANOSLEEP.SYNCS 0x989680 ;  /* 0x009896800000895d */ /* 0x004fea0003900000 */
[----:B------:R-:W2:Y:S02]  /*8540*/  @!P0 SYNCS.PHASECHK.TRANS64 P0, [R0+URZ], R3 ;  /* 0x00000003000085a7 */ /* 0x000ea400080010ff */
[----:B--2---:R-:W-:Y:S05]  /*8550*/  @!P0 BRA `(.L_x_152) ;  /* 0xfffffffc00f08947 */ /* 0x004fea000383ffff */
[----:B------:R-:W-:Y:S05]  /*8560*/  BRA `(.L_x_153) ;  /* 0xffffffa800fc7947 */ /* 0x000fea000383ffff */
.L_x_54:
[----:B------:R-:W-:-:S07]  /*8570*/  MOV R0, UR4 ;  /* 0x0000000400007c02 */ /* 0x000fce0008000f00 */
.L_x_154:
[----:B-1----:R1:W2:Y:S02]  /*8580*/  SYNCS.PHASECHK.TRANS64.TRYWAIT P0, [R0+URZ], R3 ;  /* 0x00000003000075a7 */ /* 0x0022a400080011ff */
[----:B--2---:R-:W-:Y:S05]  /*8590*/  @!P0 NANOSLEEP.SYNCS 0x989680 ;  /* 0x009896800000895d */ /* 0x004fea0003900000 */
[----:B------:R-:W2:Y:S02]  /*85a0*/  @!P0 SYNCS.PHASECHK.TRANS64 P0, [R0+URZ], R3 ;  /* 0x00000003000085a7 */ /* 0x000ea400080010ff */
[----:B--2---:R-:W-:Y:S05]  /*85b0*/  @!P0 BRA `(.L_x_154) ;  /* 0xfffffffc00f08947 */ /* 0x004fea000383ffff */
[----:B------:R-:W-:Y:S05]  /*85c0*/  BRA `(.L_x_155) ;  /* 0xffffffac00087947 */ /* 0x000fea000383ffff */
.L_x_55:
[----:B------:R-:W-:-:S07]  /*85d0*/  MOV R0, UR4 ;  /* 0x0000000400007c02 */ /* 0x000fce0008000f00 */
.L_x_156:
[----:B-1----:R1:W2:Y:S02]  /*85e0*/  SYNCS.PHASECHK.TRANS64.TRYWAIT P0, [R0+URZ], R3 ;  /* 0x00000003000075a7 */ /* 0x0022a400080011ff */
[----:B--2---:R-:W-:Y:S05]  /*85f0*/  @!P0 NANOSLEEP.SYNCS 0x989680 ;  /* 0x009896800000895d */ /* 0x004fea0003900000 */
[----:B------:R-:W2:Y:S02]  /*8600*/  @!P0 SYNCS.PHASECHK.TRANS64 P0, [R0+URZ], R3 ;  /* 0x00000003000085a7 */ /* 0x000ea400080010ff */
[----:B--2---:R-:W-:Y:S05]  /*8610*/  @!P0 BRA `(.L_x_156) ;  /* 0xfffffffc00f08947 */ /* 0x004fea000383ffff */
[----:B------:R-:W-:Y:S05]  /*8620*/  BRA `(.L_x_157) ;  /* 0xffffffac00147947 */ /* 0x000fea000383ffff */
.L_x_56:
[----:B------:R-:W-:-:S07]  /*8630*/  MOV R0, UR4 ;  /* 0x0000000400007c02 */ /* 0x000fce0008000f00 */
.L_x_158:
[----:B-1----:R1:W2:Y:S02]  /*8640*/  SYNCS.PHASECHK.TRANS64.TRYWAIT P0, [R0+URZ], R3 ;  /* 0x00000003000075a7 */ /* 0x0022a400080011ff */
[----:B--2---:R-:W-:Y:S05]  /*8650*/  @!P0 NANOSLEEP.SYNCS 0x989680 ;  /* 0x009896800000895d */ /* 0x004fea0003900000 */
[----:B------:R-:W2:Y:S02]  /*8660*/  @!P0 SYNCS.PHASECHK.TRANS64 P0, [R0+URZ], R3 ;  /* 0x00000003000085a7 */ /* 0x000ea400080010ff */
[----:B--2---:R-:W-:Y:S05]  /*8670*/  @!P0 BRA `(.L_x_158) ;  /* 0xfffffffc00f08947 */ /* 0x004fea000383ffff */
[----:B------:R-:W-:Y:S05]  /*8680*/  BRA `(.L_x_159) ;  /* 0xffffffac00207947 */ /* 0x000fea000383ffff */
.L_x_57:
[----:B------:R-:W-:-:S07]  /*8690*/  MOV R0, UR4 ;  /* 0x0000000400007c02 */ /* 0x000fce0008000f00 */
.L_x_160:
[----:B-1----:R1:W2:Y:S02]  /*86a0*/  SYNCS.PHASECHK.TRANS64.TRYWAIT P0, [R0+URZ], R3 ;  /* 0x00000003000075a7 */ /* 0x0022a400080011ff */
[----:B--2---:R-:W-:Y:S05]  /*86b0*/  @!P0 NANOSLEEP.SYNCS 0x989680 ;  /* 0x009896800000895d */ /* 0x004fea0003900000 */
[----:B------:R-:W2:Y:S02]  /*86c0*/  @!P0 SYNCS.PHASECHK.TRANS64 P0, [R0+URZ], R3 ;  /* 0x00000003000085a7 */ /* 0x000ea400080010ff */
[----:B--2---:R-:W-:Y:S05]  /*86d0*/  @!P0 BRA `(.L_x_160) ;  /* 0xfffffffc00f08947 */ /* 0x004fea000383ffff */
[----:B------:R-:W-:Y:S05]  /*86e0*/  BRA `(.L_x_161) ;  /* 0xffffffac002c7947 */ /* 0x000fea000383ffff */
.L_x_58:
[----:B------:R-:W-:-:S07]  /*86f0*/  MOV R0, UR4 ;  /* 0x0000000400007c02 */ /* 0x000fce0008000f00 */
.L_x_162:
[----:B-1----:R1:W2:Y:S02]  /*8700*/  SYNCS.PHASECHK.TRANS64.TRYWAIT P0, [R0+URZ], R3 ;  /* 0x00000003000075a7 */ /* 0x0022a400080011ff */
[----:B--2---:R-:W-:Y:S05]  /*8710*/  @!P0 NANOSLEEP.SYNCS 0x989680 ;  /* 0x009896800000895d */ /* 0x004fea0003900000 */
[----:B------:R-:W2:Y:S02]  /*8720*/  @!P0 SYNCS.PHASECHK.TRANS64 P0, [R0+URZ], R3 ;  /* 0x00000003000085a7 */ /* 0x000ea400080010ff */
[----:B--2---:R-:W-:Y:S05]  /*8730*/  @!P0 BRA `(.L_x_162) ;  /* 0xfffffffc00f08947 */ /* 0x004fea000383ffff */
[----:B------:R-:W-:Y:S05]  /*8740*/  BRA `(.L_x_163) ;  /* 0xffffffac00387947 */ /* 0x000fea000383ffff */
.L_x_59:
[----:B------:R-:W-:-:S07]  /*8750*/  MOV R0, UR4 ;  /* 0x0000000400007c02 */ /* 0x000fce0008000f00 */
.L_x_164:
[----:B-1----:R1:W2:Y:S02]  /*8760*/  SYNCS.PHASECHK.TRANS64.TRYWAIT P0, [R0+URZ], R3 ;  /* 0x00000003000075a7 */ /* 0x0022a400080011ff */
[----:B--2---:R-:W-:Y:S05]  /*8770*/  @!P0 NANOSLEEP.SYNCS 0x989680 ;  /* 0x009896800000895d */ /* 0x004fea0003900000 */
[----:B------:R-:W2:Y:S02]  /*8780*/  @!P0 SYNCS.PHASECHK.TRANS64 P0, [R0+URZ], R3 ;  /* 0x00000003000085a7 */ /* 0x000ea400080010ff */
[----:B--2---:R-:W-:Y:S05]  /*8790*/  @!P0 BRA `(.L_x_164) ;  /* 0xfffffffc00f08947 */ /* 0x004fea000383ffff */
[----:B------:R-:W-:Y:S05]  /*87a0*/  BRA `(.L_x_165) ;  /* 0xffffffac00447947 */ /* 0x000fea000383ffff */
.L_x_60:
[----:B------:R-:W-:-:S07]  /*87b0*/  MOV R0, UR4 ;  /* 0x0000000400007c02 */ /* 0x000fce0008000f00 */
.L_x_166:
[----:B-1----:R1:W2:Y:S02]  /*87c0*/  SYNCS.PHASECHK.TRANS64.TRYWAIT P0, [R0+URZ], R3 ;  /* 0x00000003000075a7 */ /* 0x0022a400080011ff */
[----:B--2---:R-:W-:Y:S05]  /*87d0*/  @!P0 NANOSLEEP.SYNCS 0x989680 ;  /* 0x009896800000895d */ /* 0x004fea0003900000 */
[----:B------:R-:W2:Y:S02]  /*87e0*/  @!P0 SYNCS.PHASECHK.TRANS64 P0, [R0+URZ], R3 ;  /* 0x00000003000085a7 */ /* 0x000ea400080010ff */
[----:B--2---:R-:W-:Y:S05]  /*87f0*/  @!P0 BRA `(.L_x_166) ;  /* 0xfffffffc00f08947 */ /* 0x004fea000383ffff */
[----:B------:R-:W-:Y:S05]  /*8800*/  BRA `(.L_x_167) ;  /* 0xffffffac00507947 */ /* 0x000fea000383ffff */
.L_x_61:
[----:B------:R-:W-:-:S07]  /*8810*/  MOV R0, UR4 ;  /* 0x0000000400007c02 */ /* 0x000fce0008000f00 */
.L_x_168:
[----:B-1----:R1:W2:Y:S02]  /*8820*/  SYNCS.PHASECHK.TRANS64.TRYWAIT P0, [R0+URZ], R3 ;  /* 0x00000003000075a7 */ /* 0x0022a400080011ff */
[----:B--2---:R-:W-:Y:S05]  /*8830*/  @!P0 NANOSLEEP.SYNCS 0x989680 ;  /* 0x009896800000895d */ /* 0x004fea0003900000 */
[----:B------:R-:W2:Y:S02]  /*8840*/  @!P0 SYNCS.PHASECHK.TRANS64 P0, [R0+URZ], R3 ;  /* 0x00000003000085a7 */ /* 0x000ea400080010ff */
[----:B--2---:R-:W-:Y:S05]  /*8850*/  @!P0 BRA `(.L_x_168) ;  /* 0xfffffffc00f08947 */ /* 0x004fea000383ffff */
[----:B------:R-:W-:Y:S05]  /*8860*/  BRA `(.L_x_169) ;  /* 0xffffffac005c7947 */ /* 0x000fea000383ffff */
.L_x_62:
[----:B------:R-:W-:-:S07]  /*8870*/  MOV R0, UR4 ;  /* 0x0000000400007c02 */ /* 0x000fce0008000f00 */
.L_x_170:
[----:B-1----:R1:W2:Y:S02]  /*8880*/  SYNCS.PHASECHK.TRANS64.TRYWAIT P0, [R0+URZ], R3 ;  /* 0x00000003000075a7 */ /* 0x0022a400080011ff */
[----:B--2---:R-:W-:Y:S05]  /*8890*/  @!P0 NANOSLEEP.SYNCS 0x989680 ;  /* 0x009896800000895d */ /* 0x004fea0003900000 */
[----:B------:R-:W2:Y:S02]  /*88a0*/  @!P0 SYNCS.PHASECHK.TRANS64 P0, [R0+URZ], R3 ;  /* 0x00000003000085a7 */ /* 0x000ea400080010ff */
[----:B--2---:R-:W-:Y:S05]  /*88b0*/  @!P0 BRA `(.L_x_170) ;  /* 0xfffffffc00f08947 */ /* 0x004fea000383ffff */
[----:B------:R-:W-:Y:S05]  /*88c0*/  BRA `(.L_x_171) ;  /* 0xffffffac00687947 */ /* 0x000fea000383ffff */
.L_x_65:
[----:B-1----:R1:W2:Y:S02]  /*88d0*/  SYNCS.PHASECHK.TRANS64.TRYWAIT P0, [R2+URZ+0x1c0], R4 ;  /* 0x0001c004020075a7 */ /* 0x0022a400080011ff */
[----:B--2---:R-:W-:Y:S05]  /*88e0*/  @!P0 NANOSLEEP.SYNCS 0x989680 ;  /* 0x009896800000895d */ /* 0x004fea0003900000 */
[----:B------:R-:W2:Y:S02]  /*88f0*/  @!P0 SYNCS.PHASECHK.TRANS64 P0, [R2+URZ+0x1c0], R4 ;  /* 0x0001c004020085a7 */ /* 0x000ea400080010ff */
[----:B--2---:R-:W-:Y:S05]  /*8900*/  @!P0 BRA `(.L_x_65) ;  /* 0xfffffffc00f08947 */ /* 0x004fea000383ffff */
[----:B------:R-:W-:Y:S05]  /*8910*/  BRA `(.L_x_172) ;  /* 0xffffffac00c47947 */ /* 0x000fea000383ffff */
.L_x_66:
[----:B------:R-:W-:-:S07]  /*8920*/  MOV R2, UR5 ;  /* 0x0000000500027c02 */ /* 0x000fce0008000f00 */
.L_x_173:
[----:B-1----:R1:W2:Y:S02]  /*8930*/  SYNCS.PHASECHK.TRANS64.TRYWAIT P0, [R2+URZ+0x170], R5 ;  /* 0x00017005020075a7 */ /* 0x0022a400080011ff */
[----:B--2---:R-:W-:Y:S05]  /*8940*/  @!P0 NANOSLEEP.SYNCS 0x989680 ;  /* 0x009896800000895d */ /* 0x004fea0003900000 */
[----:B------:R-:W2:Y:S02]  /*8950*/  @!P0 SYNCS.PHASECHK.TRANS64 P0, [R2+URZ+0x170], R5 ;  /* 0x00017005020085a7 */ /* 0x000ea400080010ff */
[----:B--2---:R-:W-:Y:S05]  /*8960*/  @!P0 BRA `(.L_x_173) ;  /* 0xfffffffc00f08947 */ /* 0x004fea000383ffff */
[----:B------:R-:W-:Y:S05]  /*8970*/  BRA `(.L_x_174) ;  /* 0xffffffac00d47947 */ /* 0x000fea000383ffff */
.L_x_67:
[----:B-1----:R1:W2:Y:S02]  /*8980*/  SYNCS.PHASECHK.TRANS64.TRYWAIT P1, [R2+URZ+0x160], R4 ;  /* 0x00016004020075a7 */ /* 0x0022a400080211ff */
[----:B--2---:R-:W-:Y:S05]  /*8990*/  @!P1 NANOSLEEP.SYNCS 0x989680 ;  /* 0x009896800000995d */ /* 0x004fea0003900000 */
[----:B------:R-:W2:Y:S02]  /*89a0*/  @!P1 SYNCS.PHASECHK.TRANS64 P1, [R2+URZ+0x160], R4 ;  /* 0x00016004020095a7 */ /* 0x000ea400080210ff */
[----:B--2---:R-:W-:Y:S05]  /*89b0*/  @!P1 BRA `(.L_x_67) ;  /* 0xfffffffc00f09947 */ /* 0x004fea000383ffff */
[----:B------:R-:W-:Y:S05]  /*89c0*/  BRA `(.L_x_175) ;  /* 0xffffffb000047947 */ /* 0x000fea000383ffff */
.L_x_70:
[----:B------:R-:W-:-:S07]  /*89d0*/  MOV R0, UR5 ;  /* 0x0000000500007c02 */ /* 0x000fce0008000f00 */
.L_x_176:
[----:B-1----:R1:W2:Y:S02]  /*89e0*/  SYNCS.PHASECHK.TRANS64.TRYWAIT P0, [R0+URZ+0x170], R2 ;  /* 0x00017002000075a7 */ /* 0x0022a400080011ff */
[----:B--2---:R-:W-:Y:S05]  /*89f0*/  @!P0 NANOSLEEP.SYNCS 0x989680 ;  /* 0x009896800000895d */ /* 0x004fea0003900000 */
[----:B------:R-:W2:Y:S02]  /*8a00*/  @!P0 SYNCS.PHASECHK.TRANS64 P0, [R0+URZ+0x170], R2 ;  /* 0x00017002000085a7 */ /* 0x000ea400080010ff */
[----:B--2---:R-:W-:Y:S05]  /*8a10*/  @!P0 BRA `(.L_x_176) ;  /* 0xfffffffc00f08947 */ /* 0x004fea000383ffff */
[----:B------:R-:W-:Y:S05]  /*8a20*/  BRA `(.L_x_69) ;  /* 0xffffffb000587947 */ /* 0x000fea000383ffff */
.L_x_79:
[----:B-1----:R-:W-:-:S04]  /*8a30*/  MOV R5, UR4 ;  /* 0x0000000400057c02 */ /* 0x002fc80008000f00 */
[----:B------:R1:W2:Y:S03]  /*8a40*/  SYNCS.PHASECHK.TRANS64.TRYWAIT P0, [R5+URZ+0x8], R6 ;  /* 0x00000806050075a7 */ /* 0x0002a600080011ff */
[----:B--2---:R-:W-:Y:S05]  /*8a50*/  @!P0 NANOSLEEP.SYNCS 0x989680 ;  /* 0x009896800000895d */ /* 0x004fea0003900000 */
[----:B------:R-:W2:Y:S02]  /*8a60*/  @!P0 SYNCS.PHASECHK.TRANS64 P0, [R5+URZ+0x8], R6 ;  /* 0x00000806050085a7 */ /* 0x000ea400080010ff */
[----:B--2---:R-:W-:Y:S05]  /*8a70*/  @!P0 BRA `(.L_x_79) ;  /* 0xfffffffc00ec8947 */ /* 0x004fea000383ffff */
[----:B------:R-:W-:Y:S05]  /*8a80*/  BRA `(.L_x_78) ;  /* 0xffffffb4000c7947 */ /* 0x000fea000383ffff */
.L_x_81:
[----:B------:R-:W-:Y:S01]  /*8a90*/  BSSY B0, `(.L_x_177) ;  /* 0x0000006000007945 */ /* 0x000fe20003800000 */
[----:B------:R-:W-:-:S07]  /*8aa0*/  MOV R15, 0xffffffff ;  /* 0xffffffff000f7802 */ /* 0x000fce0000000f00 */
[----:B-1---5:R-:W-:Y:S05]  /*8ab0*/  WARPSYNC.COLLECTIVE R15, `(.L_x_178) ;  /* 0x000000000f0c7348 */ /* 0x022fea0003c00000 */
[----:B------:R-:W-:Y:S02]  /*8ac0*/  ELECT P6, UR79, PT ;  /* 0x00000000004f782f */ /* 0x000fe400038c0000 */
[----:B------:R-:W-:Y:S01]  /*8ad0*/  MOV R14, UR79 ;  /* 0x0000004f000e7c02 */ /* 0x000fe20008000f00 */
[----:B-1---5:R-:W-:Y:S10]  /*8ae0*/  ENDCOLLECTIVE ;  /* 0x000000000000791b */ /* 0x022ff40003800000 */
.L_x_178:
[----:B------:R-:W-:Y:S05]  /*8af0*/  BSYNC B0 ;  /* 0x0000000000007941 */ /* 0x000fea0003800000 */
.L_x_177:
[----:B------:R-:W-:Y:S01]  /*8b00*/  PLOP3.LUT P0, PT, P6, PT, PT, 0x80, 0x8 ;  /* 0x000000000008781c */ /* 0x000fe2000370f070 */
[----:B------:R-:W-:-:S12]  /*8b10*/  BRA `(.L_x_179) ;  /* 0xffffffb400387947 */ /* 0x000fd8000383ffff */
.L_x_83:
[----:B-1----:R-:W-:-:S04]  /*8b20*/  MOV R0, UR4 ;  /* 0x0000000400007c02 */ /* 0x002fc80008000f00 */
[----:B------:R1:W2:Y:S03]  /*8b30*/  SYNCS.PHASECHK.TRANS64.TRYWAIT P0, [R0+URZ+0x8], R4 ;  /* 0x00000804000075a7 */ /* 0x0002a600080011ff */
[----:B--2---:R-:W-:Y:S05]  /*8b40*/  @!P0 NANOSLEEP.SYNCS 0x989680 ;  /* 0x009896800000895d */ /* 0x004fea0003900000 */
[----:B------:R-:W2:Y:S02]  /*8b50*/  @!P0 SYNCS.PHASECHK.TRANS64 P0, [R0+URZ+0x8], R4 ;  /* 0x00000804000085a7 */ /* 0x000ea400080010ff */
[----:B--2---:R-:W-:Y:S05]  /*8b60*/  @!P0 BRA `(.L_x_83) ;  /* 0xfffffffc00ec8947 */ /* 0x004fea000383ffff */
[----:B------:R-:W-:Y:S05]  /*8b70*/  BRA `(.L_x_82) ;  /* 0xffffffb4003c7947 */ /* 0x000fea000383ffff */
.L_x_84:
[----:B-1----:R1:W2:Y:S02]  /*8b80*/  SYNCS.PHASECHK.TRANS64.TRYWAIT P0, [R0+URZ+0x160], R4 ;  /* 0x00016004000075a7 */ /* 0x0022a400080011ff */
[----:B--2---:R-:W-:Y:S05]  /*8b90*/  @!P0 NANOSLEEP.SYNCS 0x989680 ;  /* 0x009896800000895d */ /* 0x004fea0003900000 */
[----:B------:R-:W2:Y:S02]  /*8ba0*/  @!P0 SYNCS.PHASECHK.TRANS64 P0, [R0+URZ+0x160], R4 ;  /* 0x00016004000085a7 */ /* 0x000ea400080010ff */
[----:B--2---:R-:W-:Y:S05]  /*8bb0*/  @!P0 BRA `(.L_x_84) ;  /* 0xfffffffc00f08947 */ /* 0x004fea000383ffff */
[----:B------:R-:W-:Y:S05]  /*8bc0*/  BRA `(.L_x_180) ;  /* 0xffffffb800187947 */ /* 0x000fea000383ffff */
.L_x_86:
[----:B------:R-:W-:-:S07]  /*8bd0*/  MOV R0, UR8 ;  /* 0x0000000800007c02 */ /* 0x000fce0008000f00 */
.L_x_181:
[----:B-1----:R1:W2:Y:S02]  /*8be0*/  SYNCS.PHASECHK.TRANS64.TRYWAIT P0, [R0+URZ+0x1a0], R4 ;  /* 0x0001a004000075a7 */ /* 0x0022a400080011ff */
[----:B--2---:R-:W-:Y:S05]  /*8bf0*/  @!P0 NANOSLEEP.SYNCS 0x989680 ;  /* 0x009896800000895d */ /* 0x004fea0003900000 */
[----:B------:R-:W2:Y:S02]  /*8c00*/  @!P0 SYNCS.PHASECHK.TRANS64 P0, [R0+URZ+0x1a0], R4 ;  /* 0x0001a004000085a7 */ /* 0x000ea400080010ff */
[----:B--2---:R-:W-:Y:S05]  /*8c10*/  @!P0 BRA `(.L_x_181) ;  /* 0xfffffffc00f08947 */ /* 0x004fea000383ffff */
[----:B------:R-:W-:Y:S05]  /*8c20*/  BRA `(.L_x_182) ;  /* 0xffffffb800647947 */ /* 0x000fea000383ffff */
.L_x_89:
[----:B------:R-:W-:Y:S07]  /*8c30*/  MOV R0, UR7 ;  /* 0x0000000700007c02 */ /* 0x000fee0008000f00 */
.L_x_183:
[----:B-1----:R1:W2:Y:S02]  /*8c40*/  SYNCS.PHASECHK.TRANS64.TRYWAIT P0, [R0+URZ], R4 ;  /* 0x00000004000075a7 */ /* 0x0022a400080011ff */
[----:B--2---:R-:W-:Y:S05]  /*8c50*/  @!P0 NANOSLEEP.SYNCS 0x989680 ;  /* 0x009896800000895d */ /* 0x004fea0003900000 */
[----:B------:R-:W2:Y:S02]  /*8c60*/  @!P0 SYNCS.PHASECHK.TRANS64 P0, [R0+URZ], R4 ;  /* 0x00000004000085a7 */ /* 0x000ea400080010ff */
[----:B--2---:R-:W-:Y:S05]  /*8c70*/  @!P0 BRA `(.L_x_183) ;  /* 0xfffffffc00f08947 */ /* 0x004fea000383ffff */
[----:B------:R-:W-:Y:S05]  /*8c80*/  BRA `(.L_x_88) ;  /* 0xffffffb800787947 */ /* 0x000fea000383ffff */
.L_x_93:
[----:B-1----:R-:W-:-:S07]  /*8c90*/  MOV R0, UR7 ;  /* 0x0000000700007c02 */ /* 0x002fce0008000f00 */
.L_x_184:
[----:B-1----:R1:W2:Y:S02]  /*8ca0*/  SYNCS.PHASECHK.TRANS64.TRYWAIT P0, [R0+URZ], R2 ;  /* 0x00000002000075a7 */ /* 0x0022a400080011ff */
[----:B--2---:R-:W-:Y:S05]  /*8cb0*/  @!P0 NANOSLEEP.SYNCS 0x989680 ;  /* 0x009896800000895d */ /* 0x004fea0003900000 */
[----:B------:R-:W2:Y:S02]  /*8cc0*/  @!P0 SYNCS.PHASECHK.TRANS64 P0, [R0+URZ], R2 ;  /* 0x00000002000085a7 */ /* 0x000ea400080010ff */
[----:B--2---:R-:W-:Y:S05]  /*8cd0*/  @!P0 BRA `(.L_x_184) ;  /* 0xfffffffc00f08947 */ /* 0x004fea000383ffff */
[----:B------:R-:W-:Y:S05]  /*8ce0*/  BRA `(.L_x_185) ;  /* 0xffffffbc00447947 */ /* 0x000fea000383ffff */
.L_x_94:
[----:B------:R-:W-:-:S07]  /*8cf0*/  MOV R0, UR7 ;  /* 0x0000000700007c02 */ /* 0x000fce0008000f00 */
.L_x_186:
[----:B-1----:R1:W2:Y:S02]  /*8d00*/  SYNCS.PHASECHK.TRANS64.TRYWAIT P0, [R0+URZ], R3 ;  /* 0x00000003000075a7 */ /* 0x0022a400080011ff */
[----:B--2---:R-:W-:Y:S05]  /*8d10*/  @!P0 NANOSLEEP.SYNCS 0x989680 ;  /* 0x009896800000895d */ /* 0x004fea0003900000 */
[----:B------:R-:W2:Y:S02]  /*8d20*/  @!P0 SYNCS.PHASECHK.TRANS64 P0, [R0+URZ], R3 ;  /* 0x00000003000085a7 */ /* 0x000ea400080010ff */
[----:B--2---:R-:W-:Y:S05]  /*8d30*/  @!P0 BRA `(.L_x_186) ;  /* 0xfffffffc00f08947 */ /* 0x004fea000383ffff */
[----:B------:R-:W-:Y:S05]  /*8d40*/  BRA `(.L_x_187) ;  /* 0xffffffbc00507947 */ /* 0x000fea000383ffff */
.L_x_95:
[----:B------:R-:W-:-:S07]  /*8d50*/  MOV R0, UR7 ;  /* 0x0000000700007c02 */ /* 0x000fce0008000f00 */
.L_x_188:
[----:B-1----:R1:W2:Y:S02]  /*8d60*/  SYNCS.PHASECHK.TRANS64.TRYWAIT P0, [R0+URZ], R3 ;  /* 0x00000003000075a7 */ /* 0x0022a400080011ff */
[----:B--2---:R-:W-:Y:S05]  /*8d70*/  @!P0 NANOSLEEP.SYNCS 0x989680 ;  /* 0x009896800000895d */ /* 0x004fea0003900000 */
[----:B------:R-:W2:Y:S02]  /*8d80*/  @!P0 SYNCS.PHASECHK.TRANS64 P0, [R0+URZ], R3 ;  /* 0x00000003000085a7 */ /* 0x000ea400080010ff */
[----:B--2---:R-:W-:Y:S05]  /*8d90*/  @!P0 BRA `(.L_x_188) ;  /* 0xfffffffc00f08947 */ /* 0x004fea000383ffff */
[----:B------:R-:W-:Y:S05]  /*8da0*/  BRA `(.L_x_189) ;  /* 0xffffffbc005c7947 */ /* 0x000fea000383ffff */
.L_x_98:
[----:B------:R-:W-:-:S07]  /*8db0*/  MOV R0, UR6 ;  /* 0x0000000600007c02 */ /* 0x000fce0008000f00 */
.L_x_190:
[----:B-1----:R1:W2:Y:S02]  /*8dc0*/  SYNCS.PHASECHK.TRANS64.TRYWAIT P1, [R0+URZ+0x1e0], R2 ;  /* 0x0001e002000075a7 */ /* 0x0022a400080211ff */
[----:B--2---:R-:W-:Y:S05]  /*8dd0*/  @!P1 NANOSLEEP.SYNCS 0x989680 ;  /* 0x009896800000995d */ /* 0x004fea0003900000 */
[----:B------:R-:W2:Y:S02]  /*8de0*/  @!P1 SYNCS.PHASECHK.TRANS64 P1, [R0+URZ+0x1e0], R2 ;  /* 0x0001e002000095a7 */ /* 0x000ea400080210ff */
[----:B--2---:R-:W-:Y:S05]  /*8df0*/  @!P1 BRA `(.L_x_190) ;  /* 0xfffffffc00f09947 */ /* 0x004fea000383ffff */
[----:B------:R-:W-:Y:S05]  /*8e00*/  BRA `(.L_x_191) ;  /* 0xffffffbc00a87947 */ /* 0x000fea000383ffff */
.L_x_103:
[----:B---3--:R3:W1:Y:S02]  /*8e10*/  SYNCS.PHASECHK.TRANS64.TRYWAIT P0, [R7+URZ+0x160], R0 ;  /* 0x00016000070075a7 */ /* 0x00866400080011ff */
[----:B-1----:R-:W-:Y:S05]  /*8e20*/  @!P0 NANOSLEEP.SYNCS 0x989680 ;  /* 0x009896800000895d */ /* 0x002fea0003900000 */
[----:B------:R-:W1:Y:S02]  /*8e30*/  @!P0 SYNCS.PHASECHK.TRANS64 P0, [R7+URZ+0x160], R0 ;  /* 0x00016000070085a7 */ /* 0x000e6400080010ff */
[----:B-1----:R-:W-:Y:S05]  /*8e40*/  @!P0 BRA `(.L_x_103) ;  /* 0xfffffffc00f08947 */ /* 0x002fea000383ffff */
[----:B------:R-:W-:Y:S05]  /*8e50*/  BRA `(.L_x_192) ;  /* 0xffffffc000c07947 */ /* 0x000fea000383ffff */
.L_x_106:
[----:B-1----:R-:W-:Y:S07]  /*8e60*/  MOV R0, UR19 ;  /* 0x0000001300007c02 */ /* 0x002fee0008000f00 */
.L_x_193:
[----:B-1----:R1:W2:Y:S02]  /*8e70*/  SYNCS.PHASECHK.TRANS64.TRYWAIT P2, [R0+URZ+0x158], R7 ;  /* 0x00015807000075a7 */ /* 0x0022a400080411ff */
[----:B--2---:R-:W-:Y:S05]  /*8e80*/  @!P2 NANOSLEEP.SYNCS 0x989680 ;  /* 0x009896800000a95d */ /* 0x004fea0003900000 */
[----:B------:R-:W2:Y:S02]  /*8e90*/  @!P2 SYNCS.PHASECHK.TRANS64 P2, [R0+URZ+0x158], R7 ;  /* 0x000158070000a5a7 */ /* 0x000ea400080410ff */
[----:B--2---:R-:W-:Y:S05]  /*8ea0*/  @!P2 BRA `(.L_x_193) ;  /* 0xfffffffc00f0a947 */ /* 0x004fea000383ffff */
[----:B------:R-:W-:Y:S05]  /*8eb0*/  BRA `(.L_x_105) ;  /* 0xffffffc800087947 */ /* 0x000fea000383ffff */
.L_x_109:
[----:B-1----:R-:W-:Y:S07]  /*8ec0*/  MOV R0, UR19 ;  /* 0x0000001300007c02 */ /* 0x002fee0008000f00 */
.L_x_194:
[----:B-1----:R1:W2:Y:S02]  /*8ed0*/  SYNCS.PHASECHK.TRANS64.TRYWAIT P0, [R0+URZ+0x148], R6 ;  /* 0x00014806000075a7 */ /* 0x0022a400080011ff */
[----:B--2---:R-:W-:Y:S05]  /*8ee0*/  @!P0 NANOSLEEP.SYNCS 0x989680 ;  /* 0x009896800000895d */ /* 0x004fea0003900000 */
[----:B------:R-:W2:Y:S02]  /*8ef0*/  @!P0 SYNCS.PHASECHK.TRANS64 P0, [R0+URZ+0x148], R6 ;  /* 0x00014806000085a7 */ /* 0x000ea400080010ff */
[----:B--2---:R-:W-:Y:S05]  /*8f00*/  @!P0 BRA `(.L_x_194) ;  /* 0xfffffffc00f08947 */ /* 0x004fea000383ffff */
[----:B------:R-:W-:Y:S05]  /*8f10*/  BRA `(.L_x_195) ;  /* 0xffffffc800547947 */ /* 0x000fea000383ffff */
.L_x_112:
[----:B--2---:R2:W4:Y:S02]  /*8f20*/  SYNCS.PHASECHK.TRANS64.TRYWAIT P0, [R3+URZ+0x160], R0 ;  /* 0x00016000030075a7 */ /* 0x00452400080011ff */
[----:B----4-:R-:W-:Y:S05]  /*8f30*/  @!P0 NANOSLEEP.SYNCS 0x989680 ;  /* 0x009896800000895d */ /* 0x010fea0003900000 */
[----:B------:R-:W4:Y:S02]  /*8f40*/  @!P0 SYNCS.PHASECHK.TRANS64 P0, [R3+URZ+0x160], R0 ;  /* 0x00016000030085a7 */ /* 0x000f2400080010ff */
[----:B----4-:R-:W-:Y:S05]  /*8f50*/  @!P0 BRA `(.L_x_112) ;  /* 0xfffffffc00f08947 */ /* 0x010fea000383ffff */
[----:B------:R-:W-:Y:S05]  /*8f60*/  BRA `(.L_x_196) ;  /* 0xffffffcc00907947 */ /* 0x000fea000383ffff */
.L_x_123:
[----:B-1----:R-:W-:Y:S04]  /*8f70*/  MOV R0, UR57 ;  /* 0x0000003900007c02 */ /* 0x002fe80008000f00 */
[----:B------:R1:W2:Y:S03]  /*8f80*/  SYNCS.PHASECHK.TRANS64.TRYWAIT P1, [R0+URZ+0x140], R3 ;  /* 0x00014003000075a7 */ /* 0x0002a600080211ff */
[----:B--2---:R-:W-:Y:S05]  /*8f90*/  @!P1 NANOSLEEP.SYNCS 0x989680 ;  /* 0x009896800000995d */ /* 0x004fea0003900000 */
[----:B------:R-:W2:Y:S02]  /*8fa0*/  @!P1 SYNCS.PHASECHK.TRANS64 P1, [R0+URZ+0x140], R3 ;  /* 0x00014003000095a7 */ /* 0x000ea400080210ff */
[----:B--2---:R-:W-:Y:S05]  /*8fb0*/  @!P1 BRA `(.L_x_123) ;  /* 0xfffffffc00ec9947 */ /* 0x004fea000383ffff */
[----:B------:R-:W-:Y:S05]  /*8fc0*/  BRA `(.L_x_122) ;  /* 0xffffffd800bc7947 */ /* 0x000fea000383ffff */
.L_x_125:
[----:B------:R1:W1:Y:S02]  /*8fd0*/  SYNCS.PHASECHK.TRANS64.TRYWAIT P1, [R143+URZ+0x180], R4 ;  /* 0x000180048f0075a7 */ /* 0x00026400080211ff */
[----:B-1----:R-:W-:Y:S05]  /*8fe0*/  @!P1 NANOSLEEP.SYNCS 0x989680 ;  /* 0x009896800000995d */ /* 0x002fea0003900000 */
[----:B------:R-:W1:Y:S02]  /*8ff0*/  @!P1 SYNCS.PHASECHK.TRANS64 P1, [R143+URZ+0x180], R4 ;  /* 0x000180048f0095a7 */ /* 0x000e6400080210ff */
[----:B-1----:R-:W-:Y:S05]  /*9000*/  @!P1 BRA `(.L_x_125) ;  /* 0xfffffffc00f09947 */ /* 0x002fea000383ffff */
[----:B------:R-:W-:Y:S05]  /*9010*/  BRA `(.L_x_124) ;  /* 0xffffffdc00007947 */ /* 0x000fea000383ffff */
        .weak           $__internal_0_$__cuda_sm10x_tcgen05_guardrail_trap_col_being_dealloced_not_returned_by_alloc
        .type           $__internal_0_$__cuda_sm10x_tcgen05_guardrail_trap_col_being_dealloced_not_returned_by_alloc,@function
        .size           $__internal_0_$__cuda_sm10x_tcgen05_guardrail_trap_col_being_dealloced_not_returned_by_alloc,($__internal_1_$__cuda_sm10x_tcgen05_guardrail_trap_phase_invalid_during_alloc - $__internal_0_$__cuda_sm10x_tcgen05_guardrail_trap_col_being_dealloced_not_returned_by_alloc)
$__internal_0_$__cuda_sm10x_tcgen05_guardrail_trap_col_being_dealloced_not_returned_by_alloc:
[----:B------:R-:W-:Y:S05]  /*9020*/  BPT.TRAP 0x1 ;  /* 0x000000040000795c */ /* 0x000fea0000300000 */
[----:B------:R-:W-:-:S04]  /*9030*/  HFMA2 R3, -RZ, RZ, 0, 0 ;  /* 0x00000000ff037431 */ /* 0x000fc800000001ff */
[----:B------:R-:W-:Y:S05]  /*9040*/  RET.REL.NODEC R2 `(_ZN7cutlass13device_kernelINS_4gemm6kernel13GemmUniversalIN4cute5tupleIJiiiiEEENS1_10collective13CollectiveMmaINS1_35MainloopSm100TmaUmmaWarpSpecializedILi20ELi2ELi4ENS5_IJNS4_1CILi4EEESB_NSA_ILi1EEEEEEEENS5_IJNSA_ILi256EEENSA_ILi64EEESG_EEENS_12float_e4m3_tENS5_IJlSC_lEEESI_SJ_NS4_8TiledMMAINS4_8MMA_AtomIJNS4_10MMA_TraitsINS4_25SM100_MMA_F8F6F4_2x1SM_SSEJSI_SI_fSF_SG_NS4_17integral_constantINS4_4UMMA5MajorELSQ_0EEESR_NSO_INSP_7ScaleInELSS_0EEEST_EEEEEENS4_6LayoutINS5_IJSC_SC_SC_EEENS5_IJNSA_ILi0EEESY_SY_EEEEENS5_IJNS4_10UnderscoreES11_S11_EEEEENS4_28SM100_TMA_2SM_LOAD_MULTICASTENS4_14ComposedLayoutINS4_7SwizzleILi2ELi4ELi3EEENS4_18smem_ptr_flag_bitsILi8EEENSW_INS5_IJNSA_ILi8EEESG_EEENS5_IJSG_SC_EEEEEEEvNS4_8identityES14_S1E_vS1F_EENS_8epilogue10collective18CollectiveEpilogueINS1H_23Sm100TmaWarpSpecializedILi1ELi1ELi64ELb0ELb0EEEJNS5_IJNSA_ILi128EEESG_SG_EEENS5_IJNSW_IS1M_SC_EENSW_ISG_SC_EEEEESI_SJ_SI_SJ_NS1H_6fusion15FusionCallbacksIS1L_NS1R_17LinearCombinationISI_fSI_fLNS_15FloatRoundStyleE2EEES1N_S1Q_JEEENS4_5SM1004TMEM4LOAD26SM100_TMEM_LOAD_32dp32b64xENS4_13SM90_TMA_LOADES1E_NS4_39AutoVectorizingCopyWithAssumedAlignmentILi128EEENS4_14SM90_TMA_STOREES1E_S23_S23_EEEvvEEEEvNT_6ParamsE) ;  /* 0xffffff6c02ec7950 */ /* 0x000fea0003c3ffff */
        .weak           $__internal_1_$__cuda_sm10x_tcgen05_guardrail_trap_phase_invalid_during_alloc
        .type           $__internal_1_$__cuda_sm10x_tcgen05_guardrail_trap_phase_invalid_during_alloc,@function
        .size           $__internal_1_$__cuda_sm10x_tcgen05_guardrail_trap_phase_invalid_during_alloc,($__internal_2_$__cuda_sm10x_tcgen05_guardrail_trap_unallocated_columns_being_dealloced - $__internal_1_$__cuda_sm10x_tcgen05_guardrail_trap_phase_invalid_during_alloc)
$__internal_1_$__cuda_sm10x_tcgen05_guardrail_trap_phase_invalid_during_alloc:
[----:B------:R-:W-:Y:S05]  /*9050*/  BPT.TRAP 0x1 ;  /* 0x000000040000795c */ /* 0x000fea0000300000 */
[----:B------:R-:W-:-:S04]  /*9060*/  MOV R5, 0x0 ;  /* 0x0000000000057802 */ /* 0x000fc80000000f00 */
[----:B------:R-:W-:Y:S05]  /*9070*/  RET.REL.NODEC R4 `(_ZN7cutlass13device_kernelINS_4gemm6kernel13GemmUniversalIN4cute5tupleIJiiiiEEENS1_10collective13CollectiveMmaINS1_35MainloopSm100TmaUmmaWarpSpecializedILi20ELi2ELi4ENS5_IJNS4_1CILi4EEESB_NSA_ILi1EEEEEEEENS5_IJNSA_ILi256EEENSA_ILi64EEESG_EEENS_12float_e4m3_tENS5_IJlSC_lEEESI_SJ_NS4_8TiledMMAINS4_8MMA_AtomIJNS4_10MMA_TraitsINS4_25SM100_MMA_F8F6F4_2x1SM_SSEJSI_SI_fSF_SG_NS4_17integral_constantINS4_4UMMA5MajorELSQ_0EEESR_NSO_INSP_7ScaleInELSS_0EEEST_EEEEEENS4_6LayoutINS5_IJSC_SC_SC_EEENS5_IJNSA_ILi0EEESY_SY_EEEEENS5_IJNS4_10UnderscoreES11_S11_EEEEENS4_28SM100_TMA_2SM_LOAD_MULTICASTENS4_14ComposedLayoutINS4_7SwizzleILi2ELi4ELi3EEENS4_18smem_ptr_flag_bitsILi8EEENSW_INS5_IJNSA_ILi8EEESG_EEENS5_IJSG_SC_EEEEEEEvNS4_8identityES14_S1E_vS1F_EENS_8epilogue10collective18CollectiveEpilogueINS1H_23Sm100TmaWarpSpecializedILi1ELi1ELi64ELb0ELb0EEEJNS5_IJNSA_ILi128EEESG_SG_EEENS5_IJNSW_IS1M_SC_EENSW_ISG_SC_EEEEESI_SJ_SI_SJ_NS1H_6fusion15FusionCallbacksIS1L_NS1R_17LinearCombinationISI_fSI_fLNS_15FloatRoundStyleE2EEES1N_S1Q_JEEENS4_5SM1004TMEM4LOAD26SM100_TMEM_LOAD_32dp32b64xENS4_13SM90_TMA_LOADES1E_NS4_39AutoVectorizingCopyWithAssumedAlignmentILi128EEENS4_14SM90_TMA_STOREES1E_S23_S23_EEEvvEEEEvNT_6ParamsE) ;  /* 0xffffff6c04e07950 */ /* 0x000fea0003c3ffff */
        .weak           $__internal_2_$__cuda_sm10x_tcgen05_guardrail_trap_unallocated_columns_being_dealloced
        .type           $__internal_2_$__cuda_sm10x_tcgen05_guardrail_trap_unallocated_columns_being_dealloced,@function
        .size           $__internal_2_$__cuda_sm10x_tcgen05_guardrail_trap_unallocated_columns_being_dealloced,(.L_x_198 - $__internal_2_$__cuda_sm10x_tcgen05_guardrail_trap_unallocated_columns_being_dealloced)
$__internal_2_$__cuda_sm10x_tcgen05_guardrail_trap_unallocated_columns_being_dealloced:
[----:B------:R-:W-:Y:S05]  /*9080*/  BPT.TRAP 0x1 ;  /* 0x000000040000795c */ /* 0x000fea0000300000 */
[----:B------:R-:W-:-:S04]  /*9090*/  HFMA2 R3, -RZ, RZ, 0, 0 ;  /* 0x00000000ff037431 */ /* 0x000fc800000001ff */
[----:B------:R-:W-:Y:S05]  /*90a0*/  RET.REL.NODEC R2 `(_ZN7cutlass13device_kernelINS_4gemm6kernel13GemmUniversalIN4cute5tupleIJiiiiEEENS1_10collective13CollectiveMmaINS1_35MainloopSm100TmaUmmaWarpSpecializedILi20ELi2ELi4ENS5_IJNS4_1CILi4EEESB_NSA_ILi1EEEEEEEENS5_IJNSA_ILi256EEENSA_ILi64EEESG_EEENS_12float_e4m3_tENS5_IJlSC_lEEESI_SJ_NS4_8TiledMMAINS4_8MMA_AtomIJNS4_10MMA_TraitsINS4_25SM100_MMA_F8F6F4_2x1SM_SSEJSI_SI_fSF_SG_NS4_17integral_constantINS4_4UMMA5MajorELSQ_0EEESR_NSO_INSP_7ScaleInELSS_0EEEST_EEEEEENS4_6LayoutINS5_IJSC_SC_SC_EEENS5_IJNSA_ILi0EEESY_SY_EEEEENS5_IJNS4_10UnderscoreES11_S11_EEEEENS4_28SM100_TMA_2SM_LOAD_MULTICASTENS4_14ComposedLayoutINS4_7SwizzleILi2ELi4ELi3EEENS4_18smem_ptr_flag_bitsILi8EEENSW_INS5_IJNSA_ILi8EEESG_EEENS5_IJSG_SC_EEEEEEEvNS4_8identityES14_S1E_vS1F_EENS_8epilogue10collective18CollectiveEpilogueINS1H_23Sm100TmaWarpSpecializedILi1ELi1ELi64ELb0ELb0EEEJNS5_IJNSA_ILi128EEESG_SG_EEENS5_IJNSW_IS1M_SC_EENSW_ISG_SC_EEEEESI_SJ_SI_SJ_NS1H_6fusion15FusionCallbacksIS1L_NS1R_17LinearCombinationISI_fSI_fLNS_15FloatRoundStyleE2EEES1N_S1Q_JEEENS4_5SM1004TMEM4LOAD26SM100_TMEM_LOAD_32dp32b64xENS4_13SM90_TMA_LOADES1E_NS4_39AutoVectorizingCopyWithAssumedAlignmentILi128EEENS4_14SM90_TMA_STOREES1E_S23_S23_EEEvvEEEEvNT_6ParamsE) ;  /* 0xffffff6c02d47950 */ /* 0x000fea0003c3ffff */
.L_x_197:
[----:B------:R-:W-:-:S00]  /*90b0*/  BRA `(.L_x_197) ;  /* 0xfffffffc00fc7947 */ /* 0x000fc0000383ffff */
[----:B------:R-:W-:-:S00]  /*90c0*/  NOP ;  /* 0x0000000000007918 */ /* 0x000fc00000000000 */
        /* <DEDUP_REMOVED lines=11> */
.L_x_198:


//--------------------- .nv.global.init           --------------------------
	.section	.nv.global.init,"aw",@progbits
.nv.global.init:
	.type		$str$27,@object
	.size		$str$27,($str$28 - $str$27)
$str$27:
        /*0000*/ 	.byte	0x28, 0x61, 0x64, 0x64, 0x72, 0x65, 0x73, 0x73, 0x20, 0x26, 0x20, 0x6d, 0x61, 0x73, 0x6b, 0x29
        /*0010*/ 	.byte	0x20, 0x3d, 0x3d, 0x20, 0x30, 0x00
	.type		$str$28,@object
	.size		$str$28,($str$26 - $str$28)
$str$28:
        /*0016*/ 	.byte	0x2f, 0x74, 0x6d, 0x70, 0x2f, 0x63, 0x75, 0x74, 0x6c, 0x61, 0x73, 0x73, 0x5f, 0x73, 0x77, 0x65
        /*0026*/ 	.byte	0x65, 0x70, 0x5f, 0x73, 0x72, 0x63, 0x2f, 0x69, 0x6e, 0x63, 0x6c, 0x75, 0x64, 0x65, 0x2f, 0x63
        /*0036*/ 	.byte	0x75, 0x74, 0x65, 0x2f, 0x70, 0x6f, 0x69, 0x6e, 0x74, 0x65, 0x72, 0x5f, 0x66, 0x6c, 0x61, 0x67
        /*0046*/ 	.byte	0x67, 0x65, 0x64, 0x2e, 0x68, 0x70, 0x70, 0x00
	.type		$str$26,@object
	.size		$str$26,($str$25 - $str$26)
$str$26:
        /*004e*/ 	.byte	0x2f, 0x74, 0x6d, 0x70, 0x2f, 0x63, 0x75, 0x74, 0x6c, 0x61, 0x73, 0x73, 0x5f, 0x73, 0x77, 0x65
        /*005e*/ 	.byte	0x65, 0x70, 0x5f, 0x73, 0x72, 0x63, 0x2f, 0x69, 0x6e, 0x63, 0x6c, 0x75, 0x64, 0x65, 0x2f, 0x63
        /*006e*/ 	.byte	0x75, 0x74, 0x65, 0x2f, 0x61, 0x74, 0x6f, 0x6d, 0x2f, 0x63, 0x6f, 0x70, 0x79, 0x5f, 0x74, 0x72
        /*007e*/ 	.byte	0x61, 0x69, 0x74, 0x73, 0x5f, 0x73, 0x6d, 0x31, 0x30, 0x30, 0x2e, 0x68, 0x70, 0x70, 0x00
	.type		$str$25,@object
	.size		$str$25,(__unnamed_1 - $str$25)
$str$25:
        /*008d*/ 	.byte	0x28, 0x28, 0x75, 0x69, 0x6e, 0x74, 0x33, 0x32, 0x5f, 0x74, 0x28, 0x74, 0x68, 0x72, 0x65, 0x61
        /*009d*/ 	.byte	0x64, 0x49, 0x64, 0x78, 0x2e, 0x78, 0x29, 0x20, 0x2f, 0x20, 0x33, 0x32, 0x29, 0x20, 0x25, 0x20
        /*00ad*/ 	.byte	0x34, 0x29, 0x20, 0x3d, 0x3d, 0x20, 0x28, 0x28, 0x28, 0x74, 0x6d, 0x65, 0x6d, 0x5f, 0x61, 0x64
        /*00bd*/ 	.byte	0x64, 0x72, 0x20, 0x3e, 0x3e, 0x20, 0x31, 0x36, 0x29, 0x20, 0x2f, 0x20, 0x33, 0x32, 0x29, 0x20
        /*00cd*/ 	.byte	0x25, 0x20, 0x34, 0x29, 0x00
	.type		__unnamed_1,@object
	.size		__unnamed_1,(__unnamed_2 - __unnamed_1)
__unnamed_1:
        /*00d2*/ 	.byte	0x61, 0x75, 0x74, 0x6f, 0x20, 0x63, 0x75, 0x74, 0x65, 0x3a, 0x3a, 0x61, 0x73, 0x5f, 0x70, 0x6f
        /* <DEDUP_REMOVED lines=24> */
        /*0262*/ 	.byte	0x43, 0x3c, 0x38, 0x31, 0x39, 0x32, 0x3e, 0x3e, 0x3e, 0x3e, 0x5d, 0x00
	.type		__unnamed_2,@object
	.size		__unnamed_2,(.L_2 - __unnamed_2)
__unnamed_2:
        /* <DEDUP_REMOVED lines=42> */
        /*050e*/ 	.byte	0x3e, 0x3e, 0x3e, 0x3e, 0x5d, 0x00
.L_2:


//--------------------- .nv.shared._ZN7cutlass13device_kernelINS_4gemm6kernel13GemmUniversalIN4cute5tupleIJiiiiEEENS1_10collective13CollectiveMmaINS1_35MainloopSm100TmaUmmaWarpSpecializedILi20ELi2ELi4ENS5_IJNS4_1CILi4EEESB_NSA_ILi1EEEEEEEENS5_IJNSA_ILi256EEENSA_ILi64EEESG_EEENS_12float_e4m3_tENS5_IJlSC_lEEESI_SJ_NS4_8TiledMMAINS4_8MMA_AtomIJNS4_10MMA_TraitsINS4_25SM100_MMA_F8F6F4_2x1SM_SSEJSI_SI_fSF_SG_NS4_17integral_constantINS4_4UMMA5MajorELSQ_0EEESR_NSO_INSP_7ScaleInELSS_0EEEST_EEEEEENS4_6LayoutINS5_IJSC_SC_SC_EEENS5_IJNSA_ILi0EEESY_SY_EEEEENS5_IJNS4_10UnderscoreES11_S11_EEEEENS4_28SM100_TMA_2SM_LOAD_MULTICASTENS4_14ComposedLayoutINS4_7SwizzleILi2ELi4ELi3EEENS4_18smem_ptr_flag_bitsILi8EEENSW_INS5_IJNSA_ILi8EEESG_EEENS5_IJSG_SC_EEEEEEEvNS4_8identityES14_S1E_vS1F_EENS_8epilogue10collective18CollectiveEpilogueINS1H_23Sm100TmaWarpSpecializedILi1ELi1ELi64ELb0ELb0EEEJNS5_IJNSA_ILi128EEESG_SG_EEENS5_IJNSW_IS1M_SC_EENSW_ISG_SC_EEEEESI_SJ_SI_SJ_NS1H_6fusion15FusionCallbacksIS1L_NS1R_17LinearCombinationISI_fSI_fLNS_15FloatRoundStyleE2EEES1N_S1Q_JEEENS4_5SM1004TMEM4LOAD26SM100_TMEM_LOAD_32dp32b64xENS4_13SM90_TMA_LOADES1E_NS4_39AutoVectorizingCopyWithAssumedAlignmentILi128EEENS4_14SM90_TMA_STOREES1E_S23_S23_EEEvvEEEEvNT_6ParamsE --------------------------
	.section	.nv.shared._ZN7cutlass13device_kernelINS_4gemm6kernel13GemmUniversalIN4cute5tupleIJiiiiEEENS1_10collective13CollectiveMmaINS1_35MainloopSm100TmaUmmaWarpSpecializedILi20ELi2ELi4ENS5_IJNS4_1CILi4EEESB_NSA_ILi1EEEEEEEENS5_IJNSA_ILi256EEENSA_ILi64EEESG_EEENS_12float_e4m3_tENS5_IJlSC_lEEESI_SJ_NS4_8TiledMMAINS4_8MMA_AtomIJNS4_10MMA_TraitsINS4_25SM100_MMA_F8F6F4_2x1SM_SSEJSI_SI_fSF_SG_NS4_17integral_constantINS4_4UMMA5MajorELSQ_0EEESR_NSO_INSP_7ScaleInELSS_0EEEST_EEEEEENS4_6LayoutINS5_IJSC_SC_SC_EEENS5_IJNSA_ILi0EEESY_SY_EEEEENS5_IJNS4_10UnderscoreES11_S11_EEEEENS4_28SM100_TMA_2SM_LOAD_MULTICASTENS4_14ComposedLayoutINS4_7SwizzleILi2ELi4ELi3EEENS4_18smem_ptr_flag_bitsILi8EEENSW_INS5_IJNSA_ILi8EEESG_EEENS5_IJSG_SC_EEEEEEEvNS4_8identityES14_S1E_vS1F_EENS_8epilogue10collective18CollectiveEpilogueINS1H_23Sm100TmaWarpSpecializedILi1ELi1ELi64ELb0ELb0EEEJNS5_IJNSA_ILi128EEESG_SG_EEENS5_IJNSW_IS1M_SC_EENSW_ISG_SC_EEEEESI_SJ_SI_SJ_NS1H_6fusion15FusionCallbacksIS1L_NS1R_17LinearCombinationISI_fSI_fLNS_15FloatRoundStyleE2EEES1N_S1Q_JEEENS4_5SM1004TMEM4LOAD26SM100_TMEM_LOAD_32dp32b64xENS4_13SM90_TMA_LOADES1E_NS4_39AutoVectorizingCopyWithAssumedAlignmentILi128EEENS4_14SM90_TMA_STOREES1E_S23_S23_EEEvvEEEEvNT_6ParamsE,"aw",@nobits
	.sectionflags	@""
	.align	16
	.zero		1024


//--------------------- .nv.shared.reserved.0     --------------------------
	.section	.nv.shared.reserved.0,"aw",@nobits
	.weak		__nv_reservedSMEM_offset_0_alias
	.size		__nv_reservedSMEM_offset_0_alias, 0, 64
	.other		__nv_reservedSMEM_offset_0_alias,@"STO_CUDA_RESERVED_SHARED STV_DEFAULT"
__nv_reservedSMEM_offset_0_alias:
	.zero		0
.nv.shared.reserved.0:
	.zero		64
	.weak		__nv_reservedSMEM_tcgen05_partition
	.type		__nv_reservedSMEM_tcgen05_partition,@object
	.size		__nv_reservedSMEM_tcgen05_partition,(.L_0 - __nv_reservedSMEM_tcgen05_partition)
__nv_reservedSMEM_tcgen05_partition:
	.zero		32
.L_0:


//--------------------- .nv.global                --------------------------
	.section	.nv.global,"aw",@nobits
.nv.global:
	.type		_ZN40_INTERNAL_9035852d_4_k_cu_a697bec5_186174cute1_E,@object
	.size		_ZN40_INTERNAL_9035852d_4_k_cu_a697bec5_186174cute1_E,(_ZN40_INTERNAL_9035852d_4_k_cu_a697bec5_186174cuda3std3__45__cpo6cbeginE - _ZN40_INTERNAL_9035852d_4_k_cu_a697bec5_186174cute1_E)
_ZN40_INTERNAL_9035852d_4_k_cu_a697bec5_186174cute1_E:
	.zero		1
	.type		_ZN40_INTERNAL_9035852d_4_k_cu_a697bec5_186174cuda3std3__45__cpo6cbeginE,@object
	.size		_ZN40_INTERNAL_9035852d_4_k_cu_a697bec5_186174cuda3std3__45__cpo6cbeginE,(_ZN40_INTERNAL_9035852d_4_k_cu_a697bec5_186174cuda3std3__48in_placeE - _ZN40_INTERNAL_9035852d_4_k_cu_a697bec5_186174cuda3std3__45__cpo6cbeginE)
_ZN40_INTERNAL_9035852d_4_k_cu_a697bec5_186174cuda3std3__45__cpo6cbeginE:
	.zero		1
	.type		_ZN40_INTERNAL_9035852d_4_k_cu_a697bec5_186174cuda3std3__48in_placeE,@object
	.size		_ZN40_INTERNAL_9035852d_4_k_cu_a697bec5_186174cuda3std3__48in_placeE,(_ZN40_INTERNAL_9035852d_4_k_cu_a697bec5_186174cuda3std6ranges3__45__cpo9iter_moveE - _ZN40_INTERNAL_9035852d_4_k_cu_a697bec5_186174cuda3std3__48in_placeE)
_ZN40_INTERNAL_9035852d_4_k_cu_a697bec5_186174cuda3std3__48in_placeE:
	.zero		1
	.type		_ZN40_INTERNAL_9035852d_4_k_cu_a697bec5_186174cuda3std6ranges3__45__cpo9iter_moveE,@object
	.size		_ZN40_INTERNAL_9035852d_4_k_cu_a697bec5_186174cuda3std6ranges3__45__cpo9iter_moveE,(_ZN40_INTERNAL_9035852d_4_k_cu_a697bec5_186174cuda3std3__45__cpo5beginE - _ZN40_INTERNAL_9035852d_4_k_cu_a697bec5_186174cuda3std6ranges3__45__cpo9iter_moveE)
_ZN40_INTERNAL_9035852d_4_k_cu_a697bec5_186174cuda3std6ranges3__45__cpo9iter_moveE:
	.zero		1
	.type		_ZN40_INTERNAL_9035852d_4_k_cu_a697bec5_186174cuda3std3__45__cpo5beginE,@object
	.size		_ZN40_INTERNAL_9035852d_4_k_cu_a697bec5_186174cuda3std3__45__cpo5beginE,(_ZN40_INTERNAL_9035852d_4_k_cu_a697bec5_186174cuda3std3__442_GLOBAL__N__9035852d_4_k_cu_a697bec5_186176ignoreE - _ZN40_INTERNAL_9035852d_4_k_cu_a697bec5_186174cuda3std3__45__cpo5beginE)
_ZN40_INTERNAL_9035852d_4_k_cu_a697bec5_186174cuda3std3__45__cpo5beginE:
	.zero		1
	.type		_ZN40_INTERNAL_9035852d_4_k_cu_a697bec5_186174cuda3std3__442_GLOBAL__N__9035852d_4_k_cu_a697bec5_186176ignoreE,@object
	.size		_ZN40_INTERNAL_9035852d_4_k_cu_a697bec5_186174cuda3std3__442_GLOBAL__N__9035852d_4_k_cu_a697bec5_186176ignoreE,(_ZN40_INTERNAL_9035852d_4_k_cu_a697bec5_186174cute7productE - _ZN40_INTERNAL_9035852d_4_k_cu_a697bec5_186174cuda3std3__442_GLOBAL__N__9035852d_4_k_cu_a697bec5_186176ignoreE)
_ZN40_INTERNAL_9035852d_4_k_cu_a697bec5_186174cuda3std3__442_GLOBAL__N__9035852d_4_k_cu_a697bec5_186176ignoreE:
	.zero		1
	.type		_ZN40_INTERNAL_9035852d_4_k_cu_a697bec5_186174cute7productE,@object
	.size		_ZN40_INTERNAL_9035852d_4_k_cu_a697bec5_186174cute7productE,(_ZN40_INTERNAL_9035852d_4_k_cu_a697bec5_186174cuda3std3__45__cpo3endE - _ZN40_INTERNAL_9035852d_4_k_cu_a697bec5_186174cute7productE)
_ZN40_INTERNAL_9035852d_4_k_cu_a697bec5_186174cute7productE:
	.zero		1
	.type		_ZN40_INTERNAL_9035852d_4_k_cu_a697bec5_186174cuda3std3__45__cpo3endE,@object
	.size		_ZN40_INTERNAL_9035852d_4_k_cu_a697bec5_186174cuda3std3__45__cpo3endE,(_ZN40_INTERNAL_9035852d_4_k_cu_a697bec5_186174cuda3std3__419piecewise_constructE - _ZN40_INTERNAL_9035852d_4_k_cu_a697bec5_186174cuda3std3__45__cpo3endE)
_ZN40_INTERNAL_9035852d_4_k_cu_a697bec5_186174cuda3std3__45__cpo3endE:
	.zero		1
	.type		_ZN40_INTERNAL_9035852d_4_k_cu_a697bec5_186174cuda3std3__419piecewise_constructE,@object
	.size		_ZN40_INTERNAL_9035852d_4_k_cu_a697bec5_186174cuda3std3__419piecewise_constructE,(_ZN40_INTERNAL_9035852d_4_k_cu_a697bec5_186174cuda3std3__45__cpo4cendE - _ZN40_INTERNAL_9035852d_4_k_cu_a697bec5_186174cuda3std3__419piecewise_constructE)
_ZN40_INTERNAL_9035852d_4_k_cu_a697bec5_186174cuda3std3__419piecewise_constructE:
	.zero		1
	.type		_ZN40_INTERNAL_9035852d_4_k_cu_a697bec5_186174cuda3std3__45__cpo4cendE,@object
	.size		_ZN40_INTERNAL_9035852d_4_k_cu_a697bec5_186174cuda3std3__45__cpo4cendE,(_ZN40_INTERNAL_9035852d_4_k_cu_a697bec5_186174cuda3std6ranges3__45__cpo4swapE - _ZN40_INTERNAL_9035852d_4_k_cu_a697bec5_186174cuda3std3__45__cpo4cendE)
_ZN40_INTERNAL_9035852d_4_k_cu_a697bec5_186174cuda3std3__45__cpo4cendE:
	.zero		1
	.type		_ZN40_INTERNAL_9035852d_4_k_cu_a697bec5_186174cuda3std6ranges3__45__cpo4swapE,@object
	.size		_ZN40_INTERNAL_9035852d_4_k_cu_a697bec5_186174cuda3std6ranges3__45__cpo4swapE,(.L_10 - _ZN40_INTERNAL_9035852d_4_k_cu_a697bec5_186174cuda3std6ranges3__45__cpo4swapE)
_ZN40_INTERNAL_9035852d_4_k_cu_a697bec5_186174cuda3std6ranges3__45__cpo4swapE:
	.zero		1
.L_10:


//--------------------- .nv.constant0._ZN7cutlass13device_kernelINS_4gemm6kernel13GemmUniversalIN4cute5tupleIJiiiiEEENS1_10collective13CollectiveMmaINS1_35MainloopSm100TmaUmmaWarpSpecializedILi20ELi2ELi4ENS5_IJNS4_1CILi4EEESB_NSA_ILi1EEEEEEEENS5_IJNSA_ILi256EEENSA_ILi64EEESG_EEENS_12float_e4m3_tENS5_IJlSC_lEEESI_SJ_NS4_8TiledMMAINS4_8MMA_AtomIJNS4_10MMA_TraitsINS4_25SM100_MMA_F8F6F4_2x1SM_SSEJSI_SI_fSF_SG_NS4_17integral_constantINS4_4UMMA5MajorELSQ_0EEESR_NSO_INSP_7ScaleInELSS_0EEEST_EEEEEENS4_6LayoutINS5_IJSC_SC_SC_EEENS5_IJNSA_ILi0EEESY_SY_EEEEENS5_IJNS4_10UnderscoreES11_S11_EEEEENS4_28SM100_TMA_2SM_LOAD_MULTICASTENS4_14ComposedLayoutINS4_7SwizzleILi2ELi4ELi3EEENS4_18smem_ptr_flag_bitsILi8EEENSW_INS5_IJNSA_ILi8EEESG_EEENS5_IJSG_SC_EEEEEEEvNS4_8identityES14_S1E_vS1F_EENS_8epilogue10collective18CollectiveEpilogueINS1H_23Sm100TmaWarpSpecializedILi1ELi1ELi64ELb0ELb0EEEJNS5_IJNSA_ILi128EEESG_SG_EEENS5_IJNSW_IS1M_SC_EENSW_ISG_SC_EEEEESI_SJ_SI_SJ_NS1H_6fusion15FusionCallbacksIS1L_NS1R_17LinearCombinationISI_fSI_fLNS_15FloatRoundStyleE2EEES1N_S1Q_JEEENS4_5SM1004TMEM4LOAD26SM100_TMEM_LOAD_32dp32b64xENS4_13SM90_TMA_LOADES1E_NS4_39AutoVectorizingCopyWithAssumedAlignmentILi128EEENS4_14SM90_TMA_STOREES1E_S23_S23_EEEvvEEEEvNT_6ParamsE --------------------------
	.section	.nv.constant0._ZN7cutlass13device_kernelINS_4gemm6kernel13GemmUniversalIN4cute5tupleIJiiiiEEENS1_10collective13CollectiveMmaINS1_35MainloopSm100TmaUmmaWarpSpecializedILi20ELi2ELi4ENS5_IJNS4_1CILi4EEESB_NSA_ILi1EEEEEEEENS5_IJNSA_ILi256EEENSA_ILi64EEESG_EEENS_12float_e4m3_tENS5_IJlSC_lEEESI_SJ_NS4_8TiledMMAINS4_8MMA_AtomIJNS4_10MMA_TraitsINS4_25SM100_MMA_F8F6F4_2x1SM_SSEJSI_SI_fSF_SG_NS4_17integral_constantINS4_4UMMA5MajorELSQ_0EEESR_NSO_INSP_7ScaleInELSS_0EEEST_EEEEEENS4_6LayoutINS5_IJSC_SC_SC_EEENS5_IJNSA_ILi0EEESY_SY_EEEEENS5_IJNS4_10UnderscoreES11_S11_EEEEENS4_28SM100_TMA_2SM_LOAD_MULTICASTENS4_14ComposedLayoutINS4_7SwizzleILi2ELi4ELi3EEENS4_18smem_ptr_flag_bitsILi8EEENSW_INS5_IJNSA_ILi8EEESG_EEENS5_IJSG_SC_EEEEEEEvNS4_8identityES14_S1E_vS1F_EENS_8epilogue10collective18CollectiveEpilogueINS1H_23Sm100TmaWarpSpecializedILi1ELi1ELi64ELb0ELb0EEEJNS5_IJNSA_ILi128EEESG_SG_EEENS5_IJNSW_IS1M_SC_EENSW_ISG_SC_EEEEESI_SJ_SI_SJ_NS1H_6fusion15FusionCallbacksIS1L_NS1R_17LinearCombinationISI_fSI_fLNS_15FloatRoundStyleE2EEES1N_S1Q_JEEENS4_5SM1004TMEM4LOAD26SM100_TMEM_LOAD_32dp32b64xENS4_13SM90_TMA_LOADES1E_NS4_39AutoVectorizingCopyWithAssumedAlignmentILi128EEENS4_14SM90_TMA_STOREES1E_S23_S23_EEEvvEEEEvNT_6ParamsE,"a",@progbits
	.sectionflags	@""
	.align	4
.nv.constant0._ZN7cutlass13device_kernelINS_4gemm6kernel13GemmUniversalIN4cute5tupleIJiiiiEEENS1_10collective13CollectiveMmaINS1_35MainloopSm100TmaUmmaWarpSpecializedILi20ELi2ELi4ENS5_IJNS4_1CILi4EEESB_NSA_ILi1EEEEEEEENS5_IJNSA_ILi256EEENSA_ILi64EEESG_EEENS_12float_e4m3_tENS5_IJlSC_lEEESI_SJ_NS4_8TiledMMAINS4_8MMA_AtomIJNS4_10MMA_TraitsINS4_25SM100_MMA_F8F6F4_2x1SM_SSEJSI_SI_fSF_SG_NS4_17integral_constantINS4_4UMMA5MajorELSQ_0EEESR_NSO_INSP_7ScaleInELSS_0EEEST_EEEEEENS4_6LayoutINS5_IJSC_SC_SC_EEENS5_IJNSA_ILi0EEESY_SY_EEEEENS5_IJNS4_10UnderscoreES11_S11_EEEEENS4_28SM100_TMA_2SM_LOAD_MULTICASTENS4_14ComposedLayoutINS4_7SwizzleILi2ELi4ELi3EEENS4_18smem_ptr_flag_bitsILi8EEENSW_INS5_IJNSA_ILi8EEESG_EEENS5_IJSG_SC_EEEEEEEvNS4_8identityES14_S1E_vS1F_EENS_8epilogue10collective18CollectiveEpilogueINS1H_23Sm100TmaWarpSpecializedILi1ELi1ELi64ELb0ELb0EEEJNS5_IJNSA_ILi128EEESG_SG_EEENS5_IJNSW_IS1M_SC_EENSW_ISG_SC_EEEEESI_SJ_SI_SJ_NS1H_6fusion15FusionCallbacksIS1L_NS1R_17LinearCombinationISI_fSI_fLNS_15FloatRoundStyleE2EEES1N_S1Q_JEEENS4_5SM1004TMEM4LOAD26SM100_TMEM_LOAD_32dp32b64xENS4_13SM90_TMA_LOADES1E_NS4_39AutoVectorizingCopyWithAssumedAlignmentILi128EEENS4_14SM90_TMA_STOREES1E_S23_S23_EEEvvEEEEvNT_6ParamsE:
	.zero		2944


//--------------------- SYMBOLS --------------------------

	.type		.nv.reservedSmem.offset0,@object
	.size		.nv.reservedSmem.offset0,0x4
	.type		.nv.reservedSmem.cap,@object
	.size		.nv.reservedSmem.cap,0x4
	.type		__assertfail,@function
